//
// Generated by NVIDIA NVVM Compiler
//
// Compiler Build ID: CL-36424714
// Cuda compilation tools, release 13.0, V13.0.88
// Based on NVVM 20.0.0
//

.version 9.0
.target sm_100
.address_size 64

	// .globl	_Z12accel_updatePdS_id
// _ZZ17tile_accel_updatePdS_idE7y_local has been demoted
// _ZZ3allPdS_S_iddiE7y_local has been demoted

.visible .entry _Z12accel_updatePdS_id(
	.param .u64 .ptr .align 1 _Z12accel_updatePdS_id_param_0,
	.param .u64 .ptr .align 1 _Z12accel_updatePdS_id_param_1,
	.param .u32 _Z12accel_updatePdS_id_param_2,
	.param .f64 _Z12accel_updatePdS_id_param_3
)
{
	.reg .pred 	%p<2>;
	.reg .b32 	%r<8>;
	.reg .b64 	%rd<8>;
	.reg .b64 	%fd<9>;

	ld.param.u64 	%rd1, [_Z12accel_updatePdS_id_param_0];
	ld.param.u64 	%rd2, [_Z12accel_updatePdS_id_param_1];
	ld.param.u32 	%r2, [_Z12accel_updatePdS_id_param_2];
	ld.param.f64 	%fd1, [_Z12accel_updatePdS_id_param_3];
	mov.u32 	%r3, %ntid.x;
	mov.u32 	%r4, %ctaid.x;
	mov.u32 	%r5, %tid.x;
	mad.lo.s32 	%r1, %r3, %r4, %r5;
	add.s32 	%r6, %r1, 1;
	add.s32 	%r7, %r2, -1;
	setp.ge.s32 	%p1, %r6, %r7;
	@%p1 bra 	$L__BB0_2;
	cvta.to.global.u64 	%rd3, %rd2;
	cvta.to.global.u64 	%rd4, %rd1;
	mul.wide.s32 	%rd5, %r1, 8;
	add.s64 	%rd6, %rd3, %rd5;
	ld.global.f64 	%fd2, [%rd6+16];
	ld.global.f64 	%fd3, [%rd6];
	add.f64 	%fd4, %fd2, %fd3;
	ld.global.f64 	%fd5, [%rd6+8];
	add.f64 	%fd6, %fd5, %fd5;
	sub.f64 	%fd7, %fd4, %fd6;
	mul.f64 	%fd8, %fd1, %fd7;
	add.s64 	%rd7, %rd4, %rd5;
	st.global.f64 	[%rd7+8], %fd8;
$L__BB0_2:
	ret;

}
	// .globl	_Z10pos_updatePdS_S_id
.visible .entry _Z10pos_updatePdS_S_id(
	.param .u64 .ptr .align 1 _Z10pos_updatePdS_S_id_param_0,
	.param .u64 .ptr .align 1 _Z10pos_updatePdS_S_id_param_1,
	.param .u64 .ptr .align 1 _Z10pos_updatePdS_S_id_param_2,
	.param .u32 _Z10pos_updatePdS_S_id_param_3,
	.param .f64 _Z10pos_updatePdS_S_id_param_4
)
{
	.reg .pred 	%p<2>;
	.reg .b32 	%r<8>;
	.reg .b64 	%rd<11>;
	.reg .b64 	%fd<7>;

	ld.param.u64 	%rd1, [_Z10pos_updatePdS_S_id_param_0];
	ld.param.u64 	%rd2, [_Z10pos_updatePdS_S_id_param_1];
	ld.param.u64 	%rd3, [_Z10pos_updatePdS_S_id_param_2];
	ld.param.u32 	%r2, [_Z10pos_updatePdS_S_id_param_3];
	ld.param.f64 	%fd1, [_Z10pos_updatePdS_S_id_param_4];
	mov.u32 	%r3, %ntid.x;
	mov.u32 	%r4, %ctaid.x;
	mov.u32 	%r5, %tid.x;
	mad.lo.s32 	%r6, %r3, %r4, %r5;
	add.s32 	%r1, %r6, 1;
	add.s32 	%r7, %r2, -1;
	setp.ge.s32 	%p1, %r1, %r7;
	@%p1 bra 	$L__BB1_2;
	cvta.to.global.u64 	%rd4, %rd3;
	cvta.to.global.u64 	%rd5, %rd1;
	cvta.to.global.u64 	%rd6, %rd2;
	mul.wide.s32 	%rd7, %r1, 8;
	add.s64 	%rd8, %rd4, %rd7;
	ld.global.f64 	%fd2, [%rd8];
	add.s64 	%rd9, %rd5, %rd7;
	ld.global.f64 	%fd3, [%rd9];
	fma.rn.f64 	%fd4, %fd1, %fd3, %fd2;
	st.global.f64 	[%rd8], %fd4;
	add.s64 	%rd10, %rd6, %rd7;
	ld.global.f64 	%fd5, [%rd10];
	fma.rn.f64 	%fd6, %fd1, %fd4, %fd5;
	st.global.f64 	[%rd10], %fd6;
$L__BB1_2:
	ret;

}
	// .globl	_Z17tile_accel_updatePdS_id
.visible .entry _Z17tile_accel_updatePdS_id(
	.param .u64 .ptr .align 1 _Z17tile_accel_updatePdS_id_param_0,
	.param .u64 .ptr .align 1 _Z17tile_accel_updatePdS_id_param_1,
	.param .u32 _Z17tile_accel_updatePdS_id_param_2,
	.param .f64 _Z17tile_accel_updatePdS_id_param_3
)
{
	.reg .pred 	%p<5>;
	.reg .b32 	%r<13>;
	.reg .b64 	%rd<14>;
	.reg .b64 	%fd<18>;
	// demoted variable
	.shared .align 8 .b8 _ZZ17tile_accel_updatePdS_idE7y_local[8208];
	ld.param.u64 	%rd4, [_Z17tile_accel_updatePdS_id_param_0];
	ld.param.u64 	%rd5, [_Z17tile_accel_updatePdS_id_param_1];
	ld.param.u32 	%r4, [_Z17tile_accel_updatePdS_id_param_2];
	ld.param.f64 	%fd2, [_Z17tile_accel_updatePdS_id_param_3];
	cvta.to.global.u64 	%rd1, %rd4;
	cvta.to.global.u64 	%rd2, %rd5;
	mov.u32 	%r5, %ntid.x;
	mov.u32 	%r6, %ctaid.x;
	mul.lo.s32 	%r7, %r5, %r6;
	mov.u32 	%r8, %tid.x;
	add.s32 	%r1, %r7, %r8;
	add.s32 	%r2, %r7, %r5;
	mul.wide.s32 	%rd6, %r1, 8;
	add.s64 	%rd3, %rd2, %rd6;
	ld.global.f64 	%fd1, [%rd3];
	shl.b32 	%r9, %r8, 3;
	mov.u32 	%r10, _ZZ17tile_accel_updatePdS_idE7y_local;
	add.s32 	%r3, %r10, %r9;
	st.shared.f64 	[%r3+8], %fd1;
	setp.ne.s32 	%p1, %r8, 0;
	@%p1 bra 	$L__BB2_2;
	add.s32 	%r11, %r2, -1;
	ld.global.f64 	%fd3, [%rd3+-8];
	st.shared.f64 	[_ZZ17tile_accel_updatePdS_idE7y_local], %fd3;
	mul.wide.s32 	%rd7, %r11, 8;
	add.s64 	%rd8, %rd2, %rd7;
	ld.global.f64 	%fd4, [%rd8];
	st.shared.f64 	[_ZZ17tile_accel_updatePdS_idE7y_local+8200], %fd4;
$L__BB2_2:
	setp.ne.s32 	%p2, %r1, 0;
	add.s32 	%r12, %r4, -2;
	setp.le.s32 	%p3, %r1, %r12;
	and.pred  	%p4, %p2, %p3;
	@%p4 bra 	$L__BB2_4;
	add.s64 	%rd12, %rd1, %rd6;
	mov.b64 	%rd13, 0;
	st.global.u64 	[%rd12], %rd13;
	bra.uni 	$L__BB2_5;
$L__BB2_4:
	ld.shared.f64 	%fd5, [%r3+16];
	ld.shared.f64 	%fd6, [%r3];
	add.f64 	%fd7, %fd5, %fd6;
	add.f64 	%fd8, %fd1, %fd1;
	sub.f64 	%fd9, %fd7, %fd8;
	mul.f64 	%fd10, %fd2, %fd9;
	add.s64 	%rd10, %rd1, %rd6;
	st.global.f64 	[%rd10], %fd10;
	ld.global.f64 	%fd11, [%rd3+8];
	ld.global.f64 	%fd12, [%rd3+-8];
	add.f64 	%fd13, %fd11, %fd12;
	ld.global.f64 	%fd14, [%rd3];
	add.f64 	%fd15, %fd14, %fd14;
	sub.f64 	%fd16, %fd13, %fd15;
	mul.f64 	%fd17, %fd2, %fd16;
	st.global.f64 	[%rd10], %fd17;
$L__BB2_5:
	ret;

}
	// .globl	_Z3allPdS_S_iddi
.visible .entry _Z3allPdS_S_iddi(
	.param .u64 .ptr .align 1 _Z3allPdS_S_iddi_param_0,
	.param .u64 .ptr .align 1 _Z3allPdS_S_iddi_param_1,
	.param .u64 .ptr .align 1 _Z3allPdS_S_iddi_param_2,
	.param .u32 _Z3allPdS_S_iddi_param_3,
	.param .f64 _Z3allPdS_S_iddi_param_4,
	.param .f64 _Z3allPdS_S_iddi_param_5,
	.param .u32 _Z3allPdS_S_iddi_param_6
)
{
	.reg .pred 	%p<14>;
	.reg .b32 	%r<22>;
	.reg .b64 	%rd<17>;
	.reg .b64 	%fd<129>;
	// demoted variable
	.shared .align 8 .b8 _ZZ3allPdS_S_iddiE7y_local[8208];
	ld.param.u64 	%rd7, [_Z3allPdS_S_iddi_param_0];
	ld.param.u64 	%rd8, [_Z3allPdS_S_iddi_param_1];
	ld.param.u64 	%rd6, [_Z3allPdS_S_iddi_param_2];
	ld.param.u32 	%r9, [_Z3allPdS_S_iddi_param_3];
	ld.param.f64 	%fd16, [_Z3allPdS_S_iddi_param_4];
	ld.param.f64 	%fd17, [_Z3allPdS_S_iddi_param_5];
	ld.param.u32 	%r10, [_Z3allPdS_S_iddi_param_6];
	cvta.to.global.u64 	%rd1, %rd7;
	cvta.to.global.u64 	%rd2, %rd8;
	mov.u32 	%r11, %ntid.x;
	mov.u32 	%r12, %ctaid.x;
	mul.lo.s32 	%r13, %r11, %r12;
	mov.u32 	%r14, %tid.x;
	add.s32 	%r1, %r13, %r14;
	add.s32 	%r2, %r13, %r11;
	mul.wide.s32 	%rd9, %r1, 8;
	add.s64 	%rd3, %rd2, %rd9;
	ld.global.f64 	%fd127, [%rd3];
	shl.b32 	%r15, %r14, 3;
	mov.u32 	%r16, _ZZ3allPdS_S_iddiE7y_local;
	add.s32 	%r3, %r16, %r15;
	st.shared.f64 	[%r3+8], %fd127;
	setp.ne.s32 	%p1, %r14, 0;
	@%p1 bra 	$L__BB3_2;
	add.s32 	%r17, %r2, -1;
	ld.global.f64 	%fd18, [%rd3+-8];
	st.shared.f64 	[_ZZ3allPdS_S_iddiE7y_local], %fd18;
	mul.wide.s32 	%rd10, %r17, 8;
	add.s64 	%rd11, %rd2, %rd10;
	ld.global.f64 	%fd19, [%rd11];
	st.shared.f64 	[_ZZ3allPdS_S_iddiE7y_local+8200], %fd19;
$L__BB3_2:
	setp.eq.s32 	%p2, %r1, 0;
	add.s32 	%r18, %r9, -2;
	setp.gt.s32 	%p3, %r1, %r18;
	or.pred  	%p4, %p2, %p3;
	@%p4 bra 	$L__BB3_17;
	setp.lt.s32 	%p5, %r10, 1;
	@%p5 bra 	$L__BB3_16;
	add.s64 	%rd4, %rd1, %rd9;
	cvta.to.global.u64 	%rd13, %rd6;
	add.s64 	%rd5, %rd13, %rd9;
	and.b32  	%r4, %r10, 7;
	setp.lt.u32 	%p6, %r10, 8;
	@%p6 bra 	$L__BB3_7;
	ld.shared.f64 	%fd21, [%r3+16];
	ld.shared.f64 	%fd22, [%r3];
	add.f64 	%fd2, %fd21, %fd22;
	and.b32  	%r19, %r10, 2147483640;
	neg.s32 	%r21, %r19;
$L__BB3_6:
	.pragma "nounroll";
	add.f64 	%fd23, %fd127, %fd127;
	sub.f64 	%fd24, %fd2, %fd23;
	mul.f64 	%fd25, %fd16, %fd24;
	st.global.f64 	[%rd4], %fd25;
	ld.global.f64 	%fd26, [%rd5];
	fma.rn.f64 	%fd27, %fd17, %fd25, %fd26;
	st.global.f64 	[%rd5], %fd27;
	fma.rn.f64 	%fd28, %fd17, %fd27, %fd127;
	add.f64 	%fd29, %fd28, %fd28;
	sub.f64 	%fd30, %fd2, %fd29;
	mul.f64 	%fd31, %fd16, %fd30;
	st.global.f64 	[%rd4], %fd31;
	ld.global.f64 	%fd32, [%rd5];
	fma.rn.f64 	%fd33, %fd17, %fd31, %fd32;
	st.global.f64 	[%rd5], %fd33;
	fma.rn.f64 	%fd34, %fd17, %fd33, %fd28;
	add.f64 	%fd35, %fd34, %fd34;
	sub.f64 	%fd36, %fd2, %fd35;
	mul.f64 	%fd37, %fd16, %fd36;
	st.global.f64 	[%rd4], %fd37;
	ld.global.f64 	%fd38, [%rd5];
	fma.rn.f64 	%fd39, %fd17, %fd37, %fd38;
	st.global.f64 	[%rd5], %fd39;
	fma.rn.f64 	%fd40, %fd17, %fd39, %fd34;
	add.f64 	%fd41, %fd40, %fd40;
	sub.f64 	%fd42, %fd2, %fd41;
	mul.f64 	%fd43, %fd16, %fd42;
	st.global.f64 	[%rd4], %fd43;
	ld.global.f64 	%fd44, [%rd5];
	fma.rn.f64 	%fd45, %fd17, %fd43, %fd44;
	st.global.f64 	[%rd5], %fd45;
	fma.rn.f64 	%fd46, %fd17, %fd45, %fd40;
	add.f64 	%fd47, %fd46, %fd46;
	sub.f64 	%fd48, %fd2, %fd47;
	mul.f64 	%fd49, %fd16, %fd48;
	st.global.f64 	[%rd4], %fd49;
	ld.global.f64 	%fd50, [%rd5];
	fma.rn.f64 	%fd51, %fd17, %fd49, %fd50;
	st.global.f64 	[%rd5], %fd51;
	fma.rn.f64 	%fd52, %fd17, %fd51, %fd46;
	add.f64 	%fd53, %fd52, %fd52;
	sub.f64 	%fd54, %fd2, %fd53;
	mul.f64 	%fd55, %fd16, %fd54;
	st.global.f64 	[%rd4], %fd55;
	ld.global.f64 	%fd56, [%rd5];
	fma.rn.f64 	%fd57, %fd17, %fd55, %fd56;
	st.global.f64 	[%rd5], %fd57;
	fma.rn.f64 	%fd58, %fd17, %fd57, %fd52;
	add.f64 	%fd59, %fd58, %fd58;
	sub.f64 	%fd60, %fd2, %fd59;
	mul.f64 	%fd61, %fd16, %fd60;
	st.global.f64 	[%rd4], %fd61;
	ld.global.f64 	%fd62, [%rd5];
	fma.rn.f64 	%fd63, %fd17, %fd61, %fd62;
	st.global.f64 	[%rd5], %fd63;
	fma.rn.f64 	%fd64, %fd17, %fd63, %fd58;
	add.f64 	%fd65, %fd64, %fd64;
	sub.f64 	%fd66, %fd2, %fd65;
	mul.f64 	%fd67, %fd16, %fd66;
	st.global.f64 	[%rd4], %fd67;
	ld.global.f64 	%fd68, [%rd5];
	fma.rn.f64 	%fd69, %fd17, %fd67, %fd68;
	st.global.f64 	[%rd5], %fd69;
	fma.rn.f64 	%fd127, %fd17, %fd69, %fd64;
	add.s32 	%r21, %r21, 8;
	setp.ne.s32 	%p7, %r21, 0;
	@%p7 bra 	$L__BB3_6;
$L__BB3_7:
	setp.eq.s32 	%p8, %r4, 0;
	@%p8 bra 	$L__BB3_15;
	and.b32  	%r8, %r10, 3;
	setp.lt.u32 	%p9, %r4, 4;
	@%p9 bra 	$L__BB3_10;
	ld.shared.f64 	%fd71, [%r3+16];
	ld.shared.f64 	%fd72, [%r3];
	add.f64 	%fd73, %fd71, %fd72;
	add.f64 	%fd74, %fd127, %fd127;
	sub.f64 	%fd75, %fd73, %fd74;
	mul.f64 	%fd76, %fd16, %fd75;
	st.global.f64 	[%rd4], %fd76;
	ld.global.f64 	%fd77, [%rd5];
	fma.rn.f64 	%fd78, %fd17, %fd76, %fd77;
	st.global.f64 	[%rd5], %fd78;
	fma.rn.f64 	%fd79, %fd17, %fd78, %fd127;
	add.f64 	%fd80, %fd79, %fd79;
	sub.f64 	%fd81, %fd73, %fd80;
	mul.f64 	%fd82, %fd16, %fd81;
	st.global.f64 	[%rd4], %fd82;
	ld.global.f64 	%fd83, [%rd5];
	fma.rn.f64 	%fd84, %fd17, %fd82, %fd83;
	st.global.f64 	[%rd5], %fd84;
	fma.rn.f64 	%fd85, %fd17, %fd84, %fd79;
	add.f64 	%fd86, %fd85, %fd85;
	sub.f64 	%fd87, %fd73, %fd86;
	mul.f64 	%fd88, %fd16, %fd87;
	st.global.f64 	[%rd4], %fd88;
	ld.global.f64 	%fd89, [%rd5];
	fma.rn.f64 	%fd90, %fd17, %fd88, %fd89;
	st.global.f64 	[%rd5], %fd90;
	fma.rn.f64 	%fd91, %fd17, %fd90, %fd85;
	add.f64 	%fd92, %fd91, %fd91;
	sub.f64 	%fd93, %fd73, %fd92;
	mul.f64 	%fd94, %fd16, %fd93;
	st.global.f64 	[%rd4], %fd94;
	ld.global.f64 	%fd95, [%rd5];
	fma.rn.f64 	%fd96, %fd17, %fd94, %fd95;
	st.global.f64 	[%rd5], %fd96;
	fma.rn.f64 	%fd127, %fd17, %fd96, %fd91;
$L__BB3_10:
	setp.eq.s32 	%p10, %r8, 0;
	@%p10 bra 	$L__BB3_15;
	setp.eq.s32 	%p11, %r8, 1;
	@%p11 bra 	$L__BB3_13;
	ld.shared.f64 	%fd98, [%r3+16];
	ld.shared.f64 	%fd99, [%r3];
	add.f64 	%fd100, %fd98, %fd99;
	add.f64 	%fd101, %fd127, %fd127;
	sub.f64 	%fd102, %fd100, %fd101;
	mul.f64 	%fd103, %fd16, %fd102;
	st.global.f64 	[%rd4], %fd103;
	ld.global.f64 	%fd104, [%rd5];
	fma.rn.f64 	%fd105, %fd17, %fd103, %fd104;
	st.global.f64 	[%rd5], %fd105;
	fma.rn.f64 	%fd106, %fd17, %fd105, %fd127;
	add.f64 	%fd107, %fd106, %fd106;
	sub.f64 	%fd108, %fd100, %fd107;
	mul.f64 	%fd109, %fd16, %fd108;
	st.global.f64 	[%rd4], %fd109;
	ld.global.f64 	%fd110, [%rd5];
	fma.rn.f64 	%fd111, %fd17, %fd109, %fd110;
	st.global.f64 	[%rd5], %fd111;
	fma.rn.f64 	%fd127, %fd17, %fd111, %fd106;
$L__BB3_13:
	and.b32  	%r20, %r10, 1;
	setp.eq.b32 	%p12, %r20, 1;
	not.pred 	%p13, %p12;
	@%p13 bra 	$L__BB3_15;
	ld.shared.f64 	%fd112, [%r3+16];
	ld.shared.f64 	%fd113, [%r3];
	add.f64 	%fd114, %fd112, %fd113;
	add.f64 	%fd115, %fd127, %fd127;
	sub.f64 	%fd116, %fd114, %fd115;
	mul.f64 	%fd117, %fd16, %fd116;
	st.global.f64 	[%rd4], %fd117;
	ld.global.f64 	%fd118, [%rd5];
	fma.rn.f64 	%fd119, %fd17, %fd117, %fd118;
	st.global.f64 	[%rd5], %fd119;
	fma.rn.f64 	%fd127, %fd17, %fd119, %fd127;
$L__BB3_15:
	st.shared.f64 	[%r3+8], %fd127;
$L__BB3_16:
	st.global.f64 	[%rd3], %fd127;
	ret;
$L__BB3_17:
	add.s64 	%rd15, %rd1, %rd9;
	mov.b64 	%rd16, 0;
	st.global.u64 	[%rd15], %rd16;
	bra.uni 	$L__BB3_16;

}


// ===== COMPILED SASS (sm_100) =====

	.target	sm_100

	.elftype	@"ET_EXEC"


//--------------------- .note.nv.tkinfo           --------------------------
	.section	.note.nv.tkinfo,"",@"SHT_NOTE"
	.sectionflags	@"SHF_NOTE_NV_TKINFO"
	.tkinfo
        /*0018*/ 	.word	0x00000002
        /*0030*/ 	.string	""
        /*0030*/ 	.string	"ptxas"
        /*0030*/ 	.string	"Cuda compilation tools, release 13.0, V13.0.88"
        /*0030*/ 	.string	"Build cuda_13.0.r13.0/compiler.36424714_0"
        /*0030*/ 	.string	"-arch sm_100 -m 64 "



//--------------------- .note.nv.cuinfo           --------------------------
	.section	.note.nv.cuinfo,"",@"SHT_NOTE"
	.sectionflags	@"SHF_NOTE_NV_CUINFO"
        /*0018*/ 	.short	0x0002
        /*001a*/ 	.short	0x0064
        /*001c*/ 	.short	0x0082
	.zero		2


//--------------------- .nv.info                  --------------------------
	.section	.nv.info,"",@"SHT_CUDA_INFO"
	.align	4


	//----- nvinfo : EIATTR_REGCOUNT
	.align		4
        /*0000*/ 	.byte	0x04, 0x2f
        /*0002*/ 	.short	(.L_1 - .L_0)
	.align		4
.L_0:
        /*0004*/ 	.word	index@(_Z12accel_updatePdS_id)
        /*0008*/ 	.word	0x00000010


	//----- nvinfo : EIATTR_FRAME_SIZE
	.align		4
.L_1:
        /*000c*/ 	.byte	0x04, 0x11
        /*000e*/ 	.short	(.L_3 - .L_2)
	.align		4
.L_2:
        /*0010*/ 	.word	index@(_Z12accel_updatePdS_id)
        /*0014*/ 	.word	0x00000000


	//----- nvinfo : EIATTR_REGCOUNT
	.align		4
.L_3:
        /*0018*/ 	.byte	0x04, 0x2f
        /*001a*/ 	.short	(.L_5 - .L_4)
	.align		4
.L_4:
        /*001c*/ 	.word	index@(_Z10pos_updatePdS_S_id)
        /*0020*/ 	.word	0x0000000e


	//----- nvinfo : EIATTR_FRAME_SIZE
	.align		4
.L_5:
        /*0024*/ 	.byte	0x04, 0x11
        /*0026*/ 	.short	(.L_7 - .L_6)
	.align		4
.L_6:
        /*0028*/ 	.word	index@(_Z10pos_updatePdS_S_id)
        /*002c*/ 	.word	0x00000000


	//----- nvinfo : EIATTR_REGCOUNT
	.align		4
.L_7:
        /*0030*/ 	.byte	0x04, 0x2f
        /*0032*/ 	.short	(.L_9 - .L_8)
	.align		4
.L_8:
        /*0034*/ 	.word	index@(_Z17tile_accel_updatePdS_id)
        /*0038*/ 	.word	0x00000012


	//----- nvinfo : EIATTR_FRAME_SIZE
	.align		4
.L_9:
        /*003c*/ 	.byte	0x04, 0x11
        /*003e*/ 	.short	(.L_11 - .L_10)
	.align		4
.L_10:
        /*0040*/ 	.word	index@(_Z17tile_accel_updatePdS_id)
        /*0044*/ 	.word	0x00000000


	//----- nvinfo : EIATTR_REGCOUNT
	.align		4
.L_11:
        /*0048*/ 	.byte	0x04, 0x2f
        /*004a*/ 	.short	(.L_13 - .L_12)
	.align		4
.L_12:
        /*004c*/ 	.word	index@(_Z3allPdS_S_iddi)
        /*0050*/ 	.word	0x0000001c


	//----- nvinfo : EIATTR_FRAME_SIZE
	.align		4
.L_13:
        /*0054*/ 	.byte	0x04, 0x11
        /*0056*/ 	.short	(.L_15 - .L_14)
	.align		4
.L_14:
        /*0058*/ 	.word	index@(_Z3allPdS_S_iddi)
        /*005c*/ 	.word	0x00000000


	//----- nvinfo : EIATTR_MIN_STACK_SIZE
	.align		4
.L_15:
        /*0060*/ 	.byte	0x04, 0x12
        /*0062*/ 	.short	(.L_17 - .L_16)
	.align		4
.L_16:
        /*0064*/ 	.word	index@(_Z3allPdS_S_iddi)
        /*0068*/ 	.word	0x00000000


	//----- nvinfo : EIATTR_MIN_STACK_SIZE
	.align		4
.L_17:
        /*006c*/ 	.byte	0x04, 0x12
        /*006e*/ 	.short	(.L_19 - .L_18)
	.align		4
.L_18:
        /*0070*/ 	.word	index@(_Z17tile_accel_updatePdS_id)
        /*0074*/ 	.word	0x00000000


	//----- nvinfo : EIATTR_MIN_STACK_SIZE
	.align		4
.L_19:
        /*0078*/ 	.byte	0x04, 0x12
        /*007a*/ 	.short	(.L_21 - .L_20)
	.align		4
.L_20:
        /*007c*/ 	.word	index@(_Z10pos_updatePdS_S_id)
        /*0080*/ 	.word	0x00000000


	//----- nvinfo : EIATTR_MIN_STACK_SIZE
	.align		4
.L_21:
        /*0084*/ 	.byte	0x04, 0x12
        /*0086*/ 	.short	(.L_23 - .L_22)
	.align		4
.L_22:
        /*0088*/ 	.word	index@(_Z12accel_updatePdS_id)
        /*008c*/ 	.word	0x00000000
.L_23:


//--------------------- .nv.compat                --------------------------
	.section	.nv.compat,"",@"SHT_CUDA_COMPAT_INFO"
	.align	4
        /*0000*/ 	.byte	0x02, 0x09, 0x00, 0x00, 0x02, 0x02, 0x01, 0x00, 0x02, 0x05, 0x05, 0x00, 0x03, 0x07, 0x01, 0x01
        /*0010*/ 	.byte	0x02, 0x03, 0x00, 0x00, 0x02, 0x06, 0x01, 0x00, 0x04, 0x0b, 0x08, 0x00, 0x01, 0x00, 0x00, 0x00
        /*0020*/ 	.byte	0x00, 0x00, 0x00, 0x00


//--------------------- .nv.info._Z3allPdS_S_iddi --------------------------
	.section	.nv.info._Z3allPdS_S_iddi,"",@"SHT_CUDA_INFO"
	.sectionflags	@""
	.align	4


	//----- nvinfo : EIATTR_CUDA_API_VERSION
	.align		4
        /*0000*/ 	.byte	0x04, 0x37
        /*0002*/ 	.short	(.L_25 - .L_24)
.L_24:
        /*0004*/ 	.word	0x00000082


	//----- nvinfo : EIATTR_KPARAM_INFO
	.align		4
.L_25:
        /*0008*/ 	.byte	0x04, 0x17
        /*000a*/ 	.short	(.L_27 - .L_26)
.L_26:
        /*000c*/ 	.word	0x00000000
        /*0010*/ 	.short	0x0006
        /*0012*/ 	.short	0x0030
        /*0014*/ 	.byte	0x00, 0xf0, 0x11, 0x00


	//----- nvinfo : EIATTR_KPARAM_INFO
	.align		4
.L_27:
        /*0018*/ 	.byte	0x04, 0x17
        /*001a*/ 	.short	(.L_29 - .L_28)
.L_28:
        /*001c*/ 	.word	0x00000000
        /*0020*/ 	.short	0x0005
        /*0022*/ 	.short	0x0028
        /*0024*/ 	.byte	0x00, 0xf0, 0x21, 0x00


	//----- nvinfo : EIATTR_KPARAM_INFO
	.align		4
.L_29:
        /*0028*/ 	.byte	0x04, 0x17
        /*002a*/ 	.short	(.L_31 - .L_30)
.L_30:
        /*002c*/ 	.word	0x00000000
        /*0030*/ 	.short	0x0004
        /*0032*/ 	.short	0x0020
        /*0034*/ 	.byte	0x00, 0xf0, 0x21, 0x00


	//----- nvinfo : EIATTR_KPARAM_INFO
	.align		4
.L_31:
        /*0038*/ 	.byte	0x04, 0x17
        /*003a*/ 	.short	(.L_33 - .L_32)
.L_32:
        /*003c*/ 	.word	0x00000000
        /*0040*/ 	.short	0x0003
        /*0042*/ 	.short	0x0018
        /*0044*/ 	.byte	0x00, 0xf0, 0x11, 0x00


	//----- nvinfo : EIATTR_KPARAM_INFO
	.align		4
.L_33:
        /*0048*/ 	.byte	0x04, 0x17
        /*004a*/ 	.short	(.L_35 - .L_34)
.L_34:
        /*004c*/ 	.word	0x00000000
        /*0050*/ 	.short	0x0002
        /*0052*/ 	.short	0x0010
        /*0054*/ 	.byte	0x00, 0xf5, 0x21, 0x00


	//----- nvinfo : EIATTR_KPARAM_INFO
	.align		4
.L_35:
        /*0058*/ 	.byte	0x04, 0x17
        /*005a*/ 	.short	(.L_37 - .L_36)
.L_36:
        /*005c*/ 	.word	0x00000000
        /*0060*/ 	.short	0x0001
        /*0062*/ 	.short	0x0008
        /*0064*/ 	.byte	0x00, 0xf5, 0x21, 0x00


	//----- nvinfo : EIATTR_KPARAM_INFO
	.align		4
.L_37:
        /*0068*/ 	.byte	0x04, 0x17
        /*006a*/ 	.short	(.L_39 - .L_38)
.L_38:
        /*006c*/ 	.word	0x00000000
        /*0070*/ 	.short	0x0000
        /*0072*/ 	.short	0x0000
        /*0074*/ 	.byte	0x00, 0xf5, 0x21, 0x00


	//----- nvinfo : EIATTR_SPARSE_MMA_MASK
	.align		4
.L_39:
        /*0078*/ 	.byte	0x03, 0x50
        /*007a*/ 	.short	0x0000


	//----- nvinfo : EIATTR_MAXREG_COUNT
	.align		4
        /*007c*/ 	.byte	0x03, 0x1b
        /*007e*/ 	.short	0x00ff


	//----- nvinfo : EIATTR_MERCURY_ISA_VERSION
	.align		4
        /*0080*/ 	.byte	0x03, 0x5f
        /*0082*/ 	.short	0x0101


	//----- nvinfo : EIATTR_VRC_CTA_INIT_COUNT
	.align		4
        /*0084*/ 	.byte	0x02, 0x4a
	.zero		1
	.zero		1


	//----- nvinfo : EIATTR_EXIT_INSTR_OFFSETS
	.align		4
        /*0088*/ 	.byte	0x04, 0x1c
        /*008a*/ 	.short	(.L_41 - .L_40)


	//   ....[0]....
.L_40:
        /*008c*/ 	.word	0x00000c50


	//----- nvinfo : EIATTR_CRS_STACK_SIZE
	.align		4
.L_41:
        /*0090*/ 	.byte	0x04, 0x1e
        /*0092*/ 	.short	(.L_43 - .L_42)
.L_42:
        /*0094*/ 	.word	0x00000000


	//----- nvinfo : EIATTR_CBANK_PARAM_SIZE
	.align		4
.L_43:
        /*0098*/ 	.byte	0x03, 0x19
        /*009a*/ 	.short	0x0034


	//----- nvinfo : EIATTR_PARAM_CBANK
	.align		4
        /*009c*/ 	.byte	0x04, 0x0a
        /*009e*/ 	.short	(.L_45 - .L_44)
	.align		4
.L_44:
        /*00a0*/ 	.word	index@(.nv.constant0._Z3allPdS_S_iddi)
        /*00a4*/ 	.short	0x0380
        /*00a6*/ 	.short	0x0034


	//----- nvinfo : EIATTR_SW_WAR
	.align		4
.L_45:
        /*00a8*/ 	.byte	0x04, 0x36
        /*00aa*/ 	.short	(.L_47 - .L_46)
.L_46:
        /*00ac*/ 	.word	0x00000008
.L_47:


//--------------------- .nv.info._Z17tile_accel_updatePdS_id --------------------------
	.section	.nv.info._Z17tile_accel_updatePdS_id,"",@"SHT_CUDA_INFO"
	.sectionflags	@""
	.align	4


	//----- nvinfo : EIATTR_CUDA_API_VERSION
	.align		4
        /*0000*/ 	.byte	0x04, 0x37
        /*0002*/ 	.short	(.L_49 - .L_48)
.L_48:
        /*0004*/ 	.word	0x00000082


	//----- nvinfo : EIATTR_KPARAM_INFO
	.align		4
.L_49:
        /*0008*/ 	.byte	0x04, 0x17
        /*000a*/ 	.short	(.L_51 - .L_50)
.L_50:
        /*000c*/ 	.word	0x00000000
        /*0010*/ 	.short	0x0003
        /*0012*/ 	.short	0x0018
        /*0014*/ 	.byte	0x00, 0xf0, 0x21, 0x00


	//----- nvinfo : EIATTR_KPARAM_INFO
	.align		4
.L_51:
        /*0018*/ 	.byte	0x04, 0x17
        /*001a*/ 	.short	(.L_53 - .L_52)
.L_52:
        /*001c*/ 	.word	0x00000000
        /*0020*/ 	.short	0x0002
        /*0022*/ 	.short	0x0010
        /*0024*/ 	.byte	0x00, 0xf0, 0x11, 0x00


	//----- nvinfo : EIATTR_KPARAM_INFO
	.align		4
.L_53:
        /*0028*/ 	.byte	0x04, 0x17
        /*002a*/ 	.short	(.L_55 - .L_54)
.L_54:
        /*002c*/ 	.word	0x00000000
        /*0030*/ 	.short	0x0001
        /*0032*/ 	.short	0x0008
        /*0034*/ 	.byte	0x00, 0xf5, 0x21, 0x00


	//----- nvinfo : EIATTR_KPARAM_INFO
	.align		4
.L_55:
        /*0038*/ 	.byte	0x04, 0x17
        /*003a*/ 	.short	(.L_57 - .L_56)
.L_56:
        /*003c*/ 	.word	0x00000000
        /*0040*/ 	.short	0x0000
        /*0042*/ 	.short	0x0000
        /*0044*/ 	.byte	0x00, 0xf5, 0x21, 0x00


	//----- nvinfo : EIATTR_SPARSE_MMA_MASK
	.align		4
.L_57:
        /*0048*/ 	.byte	0x03, 0x50
        /*004a*/ 	.short	0x0000


	//----- nvinfo : EIATTR_MAXREG_COUNT
	.align		4
        /*004c*/ 	.byte	0x03, 0x1b
        /*004e*/ 	.short	0x00ff


	//----- nvinfo : EIATTR_MERCURY_ISA_VERSION
	.align		4
        /*0050*/ 	.byte	0x03, 0x5f
        /*0052*/ 	.short	0x0101


	//----- nvinfo : EIATTR_VRC_CTA_INIT_COUNT
	.align		4
        /*0054*/ 	.byte	0x02, 0x4a
	.zero		1
	.zero		1


	//----- nvinfo : EIATTR_EXIT_INSTR_OFFSETS
	.align		4
        /*0058*/ 	.byte	0x04, 0x1c
        /*005a*/ 	.short	(.L_59 - .L_58)


	//   ....[0]....
.L_58:
        /*005c*/ 	.word	0x000001d0


	//   ....[1]....
        /*0060*/ 	.word	0x00000300


	//----- nvinfo : EIATTR_CBANK_PARAM_SIZE
	.align		4
.L_59:
        /*0064*/ 	.byte	0x03, 0x19
        /*0066*/ 	.short	0x0020


	//----- nvinfo : EIATTR_PARAM_CBANK
	.align		4
        /*0068*/ 	.byte	0x04, 0x0a
        /*006a*/ 	.short	(.L_61 - .L_60)
	.align		4
.L_60:
        /*006c*/ 	.word	index@(.nv.constant0._Z17tile_accel_updatePdS_id)
        /*0070*/ 	.short	0x0380
        /*0072*/ 	.short	0x0020


	//----- nvinfo : EIATTR_SW_WAR
	.align		4
.L_61:
        /*0074*/ 	.byte	0x04, 0x36
        /*0076*/ 	.short	(.L_63 - .L_62)
.L_62:
        /*0078*/ 	.word	0x00000008
.L_63:


//--------------------- .nv.info._Z10pos_updatePdS_S_id --------------------------
	.section	.nv.info._Z10pos_updatePdS_S_id,"",@"SHT_CUDA_INFO"
	.sectionflags	@""
	.align	4


	//----- nvinfo : EIATTR_CUDA_API_VERSION
	.align		4
        /*0000*/ 	.byte	0x04, 0x37
        /*0002*/ 	.short	(.L_65 - .L_64)
.L_64:
        /*0004*/ 	.word	0x00000082


	//----- nvinfo : EIATTR_KPARAM_INFO
	.align		4
.L_65:
        /*0008*/ 	.byte	0x04, 0x17
        /*000a*/ 	.short	(.L_67 - .L_66)
.L_66:
        /*000c*/ 	.word	0x00000000
        /*0010*/ 	.short	0x0004
        /*0012*/ 	.short	0x0020
        /*0014*/ 	.byte	0x00, 0xf0, 0x21, 0x00


	//----- nvinfo : EIATTR_KPARAM_INFO
	.align		4
.L_67:
        /*0018*/ 	.byte	0x04, 0x17
        /*001a*/ 	.short	(.L_69 - .L_68)
.L_68:
        /*001c*/ 	.word	0x00000000
        /*0020*/ 	.short	0x0003
        /*0022*/ 	.short	0x0018
        /*0024*/ 	.byte	0x00, 0xf0, 0x11, 0x00


	//----- nvinfo : EIATTR_KPARAM_INFO
	.align		4
.L_69:
        /*0028*/ 	.byte	0x04, 0x17
        /*002a*/ 	.short	(.L_71 - .L_70)
.L_70:
        /*002c*/ 	.word	0x00000000
        /*0030*/ 	.short	0x0002
        /*0032*/ 	.short	0x0010
        /*0034*/ 	.byte	0x00, 0xf5, 0x21, 0x00


	//----- nvinfo : EIATTR_KPARAM_INFO
	.align		4
.L_71:
        /*0038*/ 	.byte	0x04, 0x17
        /*003a*/ 	.short	(.L_73 - .L_72)
.L_72:
        /*003c*/ 	.word	0x00000000
        /*0040*/ 	.short	0x0001
        /*0042*/ 	.short	0x0008
        /*0044*/ 	.byte	0x00, 0xf5, 0x21, 0x00


	//----- nvinfo : EIATTR_KPARAM_INFO
	.align		4
.L_73:
        /*0048*/ 	.byte	0x04, 0x17
        /*004a*/ 	.short	(.L_75 - .L_74)
.L_74:
        /*004c*/ 	.word	0x00000000
        /*0050*/ 	.short	0x0000
        /*0052*/ 	.short	0x0000
        /*0054*/ 	.byte	0x00, 0xf5, 0x21, 0x00


	//----- nvinfo : EIATTR_SPARSE_MMA_MASK
	.align		4
.L_75:
        /*0058*/ 	.byte	0x03, 0x50
        /*005a*/ 	.short	0x0000


	//----- nvinfo : EIATTR_MAXREG_COUNT
	.align		4
        /*005c*/ 	.byte	0x03, 0x1b
        /*005e*/ 	.short	0x00ff


	//----- nvinfo : EIATTR_MERCURY_ISA_VERSION
	.align		4
        /*0060*/ 	.byte	0x03, 0x5f
        /*0062*/ 	.short	0x0101


	//----- nvinfo : EIATTR_VRC_CTA_INIT_COUNT
	.align		4
        /*0064*/ 	.byte	0x02, 0x4a
	.zero		1
	.zero		1


	//----- nvinfo : EIATTR_EXIT_INSTR_OFFSETS
	.align		4
        /*0068*/ 	.byte	0x04, 0x1c
        /*006a*/ 	.short	(.L_77 - .L_76)


	//   ....[0]....
.L_76:
        /*006c*/ 	.word	0x00000090


	//   ....[1]....
        /*0070*/ 	.word	0x00000190


	//----- nvinfo : EIATTR_CBANK_PARAM_SIZE
	.align		4
.L_77:
        /*0074*/ 	.byte	0x03, 0x19
        /*0076*/ 	.short	0x0028


	//----- nvinfo : EIATTR_PARAM_CBANK
	.align		4
        /*0078*/ 	.byte	0x04, 0x0a
        /*007a*/ 	.short	(.L_79 - .L_78)
	.align		4
.L_78:
        /*007c*/ 	.word	index@(.nv.constant0._Z10pos_updatePdS_S_id)
        /*0080*/ 	.short	0x0380
        /*0082*/ 	.short	0x0028


	//----- nvinfo : EIATTR_SW_WAR
	.align		4
.L_79:
        /*0084*/ 	.byte	0x04, 0x36
        /*0086*/ 	.short	(.L_81 - .L_80)
.L_80:
        /*0088*/ 	.word	0x00000008
.L_81:


//--------------------- .nv.info._Z12accel_updatePdS_id --------------------------
	.section	.nv.info._Z12accel_updatePdS_id,"",@"SHT_CUDA_INFO"
	.sectionflags	@""
	.align	4


	//----- nvinfo : EIATTR_CUDA_API_VERSION
	.align		4
        /*0000*/ 	.byte	0x04, 0x37
        /*0002*/ 	.short	(.L_83 - .L_82)
.L_82:
        /*0004*/ 	.word	0x00000082


	//----- nvinfo : EIATTR_KPARAM_INFO
	.align		4
.L_83:
        /*0008*/ 	.byte	0x04, 0x17
        /*000a*/ 	.short	(.L_85 - .L_84)
.L_84:
        /*000c*/ 	.word	0x00000000
        /*0010*/ 	.short	0x0003
        /*0012*/ 	.short	0x0018
        /*0014*/ 	.byte	0x00, 0xf0, 0x21, 0x00


	//----- nvinfo : EIATTR_KPARAM_INFO
	.align		4
.L_85:
        /*0018*/ 	.byte	0x04, 0x17
        /*001a*/ 	.short	(.L_87 - .L_86)
.L_86:
        /*001c*/ 	.word	0x00000000
        /*0020*/ 	.short	0x0002
        /*0022*/ 	.short	0x0010
        /*0024*/ 	.byte	0x00, 0xf0, 0x11, 0x00


	//----- nvinfo : EIATTR_KPARAM_INFO
	.align		4
.L_87:
        /*0028*/ 	.byte	0x04, 0x17
        /*002a*/ 	.short	(.L_89 - .L_88)
.L_88:
        /*002c*/ 	.word	0x00000000
        /*0030*/ 	.short	0x0001
        /*0032*/ 	.short	0x0008
        /*0034*/ 	.byte	0x00, 0xf5, 0x21, 0x00


	//----- nvinfo : EIATTR_KPARAM_INFO
	.align		4
.L_89:
        /*0038*/ 	.byte	0x04, 0x17
        /*003a*/ 	.short	(.L_91 - .L_90)
.L_90:
        /*003c*/ 	.word	0x00000000
        /*0040*/ 	.short	0x0000
        /*0042*/ 	.short	0x0000
        /*0044*/ 	.byte	0x00, 0xf5, 0x21, 0x00


	//----- nvinfo : EIATTR_SPARSE_MMA_MASK
	.align		4
.L_91:
        /*0048*/ 	.byte	0x03, 0x50
        /*004a*/ 	.short	0x0000


	//----- nvinfo : EIATTR_MAXREG_COUNT
	.align		4
        /*004c*/ 	.byte	0x03, 0x1b
        /*004e*/ 	.short	0x00ff


	//----- nvinfo : EIATTR_MERCURY_ISA_VERSION
	.align		4
        /*0050*/ 	.byte	0x03, 0x5f
        /*0052*/ 	.short	0x0101


	//----- nvinfo : EIATTR_VRC_CTA_INIT_COUNT
	.align		4
        /*0054*/ 	.byte	0x02, 0x4a
	.zero		1
	.zero		1


	//----- nvinfo : EIATTR_EXIT_INSTR_OFFSETS
	.align		4
        /*0058*/ 	.byte	0x04, 0x1c
        /*005a*/ 	.short	(.L_93 - .L_92)


	//   ....[0]....
.L_92:
        /*005c*/ 	.word	0x00000090


	//   ....[1]....
        /*0060*/ 	.word	0x00000180


	//----- nvinfo : EIATTR_CBANK_PARAM_SIZE
	.align		4
.L_93:
        /*0064*/ 	.byte	0x03, 0x19
        /*0066*/ 	.short	0x0020


	//----- nvinfo : EIATTR_PARAM_CBANK
	.align		4
        /*0068*/ 	.byte	0x04, 0x0a
        /*006a*/ 	.short	(.L_95 - .L_94)
	.align		4
.L_94:
        /*006c*/ 	.word	index@(.nv.constant0._Z12accel_updatePdS_id)
        /*0070*/ 	.short	0x0380
        /*0072*/ 	.short	0x0020


	//----- nvinfo : EIATTR_SW_WAR
	.align		4
.L_95:
        /*0074*/ 	.byte	0x04, 0x36
        /*0076*/ 	.short	(.L_97 - .L_96)
.L_96:
        /*0078*/ 	.word	0x00000008
.L_97:


//--------------------- .nv.callgraph             --------------------------
	.section	.nv.callgraph,"",@"SHT_CUDA_CALLGRAPH"
	.align	4
	.sectionentsize	8
	.align		4
        /*0000*/ 	.word	0x00000000
	.align		4
        /*0004*/ 	.word	0xffffffff
	.align		4
        /*0008*/ 	.word	0x00000000
	.align		4
        /*000c*/ 	.word	0xfffffffe
	.align		4
        /*0010*/ 	.word	0x00000000
	.align		4
        /*0014*/ 	.word	0xfffffffd
	.align		4
        /*0018*/ 	.word	0x00000000
	.align		4
        /*001c*/ 	.word	0xfffffffc


//--------------------- .text._Z3allPdS_S_iddi    --------------------------
	.section	.text._Z3allPdS_S_iddi,"ax",@progbits
	.align	128
        .global         _Z3allPdS_S_iddi
        .type           _Z3allPdS_S_iddi,@function
        .size           _Z3allPdS_S_iddi,(.L_x_10 - _Z3allPdS_S_iddi)
        .other          _Z3allPdS_S_iddi,@"STO_CUDA_ENTRY STV_DEFAULT"
_Z3allPdS_S_iddi:
.text._Z3allPdS_S_iddi:
[----:B------:R-:W-:Y:S01]  /*0000*/  LDC R1, c[0x0][0x37c] ;  /* 0x0000df00ff017b82 */ /* 0x000fe20000000800 */
[----:B------:R-:W0:Y:S07]  /*0010*/  S2R R10, SR_TID.X ;  /* 0x00000000000a7919 */ /* 0x000e2e0000002100 */
[----:B------:R-:W1:Y:S01]  /*0020*/  LDC R11, c[0x0][0x360] ;  /* 0x0000d800ff0b7b82 */ /* 0x000e620000000800 */
[----:B------:R-:W2:Y:S01]  /*0030*/  LDCU.64 UR6, c[0x0][0x358] ;  /* 0x00006b00ff0677ac */ /* 0x000ea20008000a00 */
[----:B------:R-:W1:Y:S01]  /*0040*/  S2R R2, SR_CTAID.X ;  /* 0x0000000000027919 */ /* 0x000e620000002500 */
[----:B------:R-:W3:Y:S05]  /*0050*/  LDCU UR4, c[0x0][0x398] ;  /* 0x00007300ff0477ac */ /* 0x000eea0008000800 */
[----:B------:R-:W4:Y:S01]  /*0060*/  LDC.64 R6, c[0x0][0x388] ;  /* 0x0000e200ff067b82 */ /* 0x000f220000000a00 */
[----:B0-----:R-:W-:Y:S01]  /*0070*/  ISETP.NE.AND P1, PT, R10, RZ, PT ;  /* 0x000000ff0a00720c */ /* 0x001fe20003f25270 */
[----:B-1----:R-:W-:-:S02]  /*0080*/  IMAD R0, R11, R2, R11 ;  /* 0x000000020b007224 */ /* 0x002fc400078e020b */
[----:B------:R-:W-:-:S04]  /*0090*/  IMAD R11, R11, R2, R10 ;  /* 0x000000020b0b7224 */ /* 0x000fc800078e020a */
[----:B----4-:R-:W-:-:S06]  /*00a0*/  IMAD.WIDE R2, R11, 0x8, R6 ;  /* 0x000000080b027825 */ /* 0x010fcc00078e0206 */
[----:B------:R-:W-:Y:S01]  /*00b0*/  @!P1 VIADD R5, R0, 0xffffffff ;  /* 0xffffffff00059836 */ /* 0x000fe20000000000 */
[----:B--2---:R-:W2:Y:S03]  /*00c0*/  LDG.E.64 R12, desc[UR6][R2.64] ;  /* 0x00000006020c7981 */ /* 0x004ea6000c1e1b00 */
[----:B------:R-:W-:Y:S02]  /*00d0*/  @!P1 IMAD.WIDE R6, R5, 0x8, R6 ;  /* 0x0000000805069825 */ /* 0x000fe400078e0206 */
[----:B------:R-:W4:Y:S04]  /*00e0*/  @!P1 LDG.E.64 R4, desc[UR6][R2.64+-0x8] ;  /* 0xfffff80602049981 */ /* 0x000f28000c1e1b00 */
[----:B------:R-:W5:Y:S01]  /*00f0*/  @!P1 LDG.E.64 R6, desc[UR6][R6.64] ;  /* 0x0000000606069981 */ /* 0x000f62000c1e1b00 */
[----:B---3--:R-:W-:-:S06]  /*0100*/  UIADD3 UR4, UPT, UPT, UR4, -0x2, URZ ;  /* 0xfffffffe04047890 */ /* 0x008fcc000fffe0ff */
[----:B------:R-:W-:-:S04]  /*0110*/  ISETP.GT.AND P0, PT, R11, UR4, PT ;  /* 0x000000040b007c0c */ /* 0x000fc8000bf04270 */
[----:B------:R-:W-:Y:S01]  /*0120*/  ISETP.EQ.OR P0, PT, R11, RZ, P0 ;  /* 0x000000ff0b00720c */ /* 0x000fe20000702670 */
[----:B------:R-:W0:-:S12]  /*0130*/  S2UR UR5, SR_CgaCtaId ;  /* 0x00000000000579c3 */ /* 0x000e180000008800 */
[----:B------:R-:W1:Y:S01]  /*0140*/  @P0 LDC.64 R8, c[0x0][0x380] ;  /* 0x0000e000ff080b82 */ /* 0x000e620000000a00 */
[----:B------:R-:W-:Y:S02]  /*0150*/  UMOV UR4, 0x400 ;  /* 0x0000040000047882 */ /* 0x000fe40000000000 */
[----:B0-----:R-:W-:Y:S01]  /*0160*/  ULEA UR4, UR5, UR4, 0x18 ;  /* 0x0000000405047291 */ /* 0x001fe2000f8ec0ff */
[----:B-1----:R-:W-:-:S05]  /*0170*/  @P0 IMAD.WIDE R8, R11, 0x8, R8 ;  /* 0x000000080b080825 */ /* 0x002fca00078e0208 */
[----:B------:R0:W-:Y:S01]  /*0180*/  @P0 STG.E.64 desc[UR6][R8.64], RZ ;  /* 0x000000ff08000986 */ /* 0x0001e2000c101b06 */
[----:B------:R-:W-:Y:S01]  /*0190*/  LEA R0, R10, UR4, 0x3 ;  /* 0x000000040a007c11 */ /* 0x000fe2000f8e18ff */
[----:B------:R-:W-:Y:S04]  /*01a0*/  BSSY.RECONVERGENT B0, `(.L_x_0) ;  /* 0x00000a9000007945 */ /* 0x000fe80003800200 */
[----:B--2---:R0:W-:Y:S04]  /*01b0*/  STS.64 [R0+0x8], R12 ;  /* 0x0000080c00007388 */ /* 0x0041e80000000a00 */
[----:B----4-:R0:W-:Y:S04]  /*01c0*/  @!P1 STS.64 [UR4], R4 ;  /* 0x00000004ff009988 */ /* 0x0101e80008000a04 */
[----:B-----5:R0:W-:Y:S01]  /*01d0*/  @!P1 STS.64 [UR4+0x2008], R6 ;  /* 0x00200806ff009988 */ /* 0x0201e20008000a04 */
[----:B------:R-:W-:Y:S05]  /*01e0*/  @P0 BRA `(.L_x_1) ;  /* 0x0000000800900947 */ /* 0x000fea0003800000 */
[----:B------:R-:W1:Y:S02]  /*01f0*/  LDC R10, c[0x0][0x3b0] ;  /* 0x0000ec00ff0a7b82 */ /* 0x000e640000000800 */
[----:B-1----:R-:W-:-:S13]  /*0200*/  ISETP.GE.AND P0, PT, R10, 0x1, PT ;  /* 0x000000010a00780c */ /* 0x002fda0003f06270 */
[----:B------:R-:W-:Y:S05]  /*0210*/  @!P0 BRA `(.L_x_1) ;  /* 0x0000000800848947 */ /* 0x000fea0003800000 */
[----:B0-----:R-:W0:Y:S01]  /*0220*/  LDC.64 R4, c[0x0][0x380] ;  /* 0x0000e000ff047b82 */ /* 0x001e220000000a00 */
[C---:B------:R-:W-:Y:S02]  /*0230*/  ISETP.GE.U32.AND P1, PT, R10.reuse, 0x8, PT ;  /* 0x000000080a00780c */ /* 0x040fe40003f26070 */
[----:B------:R-:W-:-:S04]  /*0240*/  LOP3.LUT R14, R10, 0x7, RZ, 0xc0, !PT ;  /* 0x000000070a0e7812 */ /* 0x000fc800078ec0ff */
[----:B------:R-:W-:Y:S01]  /*0250*/  ISETP.NE.AND P0, PT, R14, RZ, PT ;  /* 0x000000ff0e00720c */ /* 0x000fe20003f05270 */
[----:B------:R-:W1:Y:S01]  /*0260*/  LDC.64 R6, c[0x0][0x390] ;  /* 0x0000e400ff067b82 */ /* 0x000e620000000a00 */
[----:B0-----:R-:W-:-:S04]  /*0270*/  IMAD.WIDE R4, R11, 0x8, R4 ;  /* 0x000000080b047825 */ /* 0x001fc800078e0204 */
[----:B-1----:R-:W-:Y:S01]  /*0280*/  IMAD.WIDE R6, R11, 0x8, R6 ;  /* 0x000000080b067825 */ /* 0x002fe200078e0206 */
[----:B------:R-:W-:Y:S06]  /*0290*/  @!P1 BRA `(.L_x_2) ;  /* 0x0000000400249947 */ /* 0x000fec0003800000 */
[----:B------:R-:W-:Y:S01]  /*02a0*/  LDS.64 R8, [R0+0x10] ;  /* 0x0000100000087984 */ /* 0x000fe20000000a00 */
[----:B------:R-:W-:Y:S01]  /*02b0*/  LOP3.LUT R11, R10, 0x7ffffff8, RZ, 0xc0, !PT ;  /* 0x7ffffff80a0b7812 */ /* 0x000fe200078ec0ff */
[----:B------:R-:W0:Y:S02]  /*02c0*/  LDCU.128 UR8, c[0x0][0x3a0] ;  /* 0x00007400ff0877ac */ /* 0x000e240008000c00 */
[----:B------:R-:W1:Y:S02]  /*02d0*/  LDS.64 R16, [R0] ;  /* 0x0000000000107984 */ /* 0x000e640000000a00 */
[----:B------:R-:W-:Y:S01]  /*02e0*/  IMAD.MOV R11, RZ, RZ, -R11 ;  /* 0x000000ffff0b7224 */ /* 0x000fe200078e0a0b */
[----:B01----:R-:W-:-:S11]  /*02f0*/  DADD R8, R8, R16 ;  /* 0x0000000008087229 */ /* 0x003fd60000000010 */
.L_x_3:
[----:B--2---:R-:W-:-:S08]  /*0300*/  DADD R16, R12, R12 ;  /* 0x000000000c107229 */ /* 0x004fd0000000000c */
[----:B------:R-:W-:-:S08]  /*0310*/  DADD R16, R8, -R16 ;  /* 0x0000000008107229 */ /* 0x000fd00000000810 */
[----:B------:R-:W-:-:S07]  /*0320*/  DMUL R16, R16, UR8 ;  /* 0x0000000810107c28 */ /* 0x000fce0008000000 */
[----:B------:R0:W-:Y:S04]  /*0330*/  STG.E.64 desc[UR6][R4.64], R16 ;  /* 0x0000001004007986 */ /* 0x0001e8000c101b06 */
[----:B------:R-:W2:Y:S02]  /*0340*/  LDG.E.64 R18, desc[UR6][R6.64] ;  /* 0x0000000606127981 */ /* 0x000ea4000c1e1b00 */
[----:B--2---:R-:W-:-:S07]  /*0350*/  DFMA R18, R16, UR10, R18 ;  /* 0x0000000a10127c2b */ /* 0x004fce0008000012 */
[----:B------:R1:W-:Y:S01]  /*0360*/  STG.E.64 desc[UR6][R6.64], R18 ;  /* 0x0000001206007986 */ /* 0x0003e2000c101b06 */
[----:B------:R-:W-:-:S08]  /*0370*/  DFMA R12, R18, UR10, R12 ;  /* 0x0000000a120c7c2b */ /* 0x000fd0000800000c */
[----:B------:R-:W-:-:S08]  /*0380*/  DADD R20, R12, R12 ;  /* 0x000000000c147229 */ /* 0x000fd0000000000c */
[----:B------:R-:W-:-:S08]  /*0390*/  DADD R20, R8, -R20 ;  /* 0x0000000008147229 */ /* 0x000fd00000000814 */
[----:B------:R-:W-:-:S07]  /*03a0*/  DMUL R20, R20, UR8 ;  /* 0x0000000814147c28 */ /* 0x000fce0008000000 */
[----:B------:R2:W-:Y:S04]  /*03b0*/  STG.E.64 desc[UR6][R4.64], R20 ;  /* 0x0000001404007986 */ /* 0x0005e8000c101b06 */
[----:B------:R-:W3:Y:S02]  /*03c0*/  LDG.E.64 R22, desc[UR6][R6.64] ;  /* 0x0000000606167981 */ /* 0x000ee4000c1e1b00 */
[----:B---3--:R-:W-:-:S07]  /*03d0*/  DFMA R22, R20, UR10, R22 ;  /* 0x0000000a14167c2b */ /* 0x008fce0008000016 */
[----:B------:R-:W-:Y:S01]  /*03e0*/  STG.E.64 desc[UR6][R6.64], R22 ;  /* 0x0000001606007986 */ /* 0x000fe2000c101b06 */
[----:B------:R-:W-:-:S08]  /*03f0*/  DFMA R12, R22, UR10, R12 ;  /* 0x0000000a160c7c2b */ /* 0x000fd0000800000c */
[----:B0-----:R-:W-:-:S08]  /*0400*/  DADD R16, R12, R12 ;  /* 0x000000000c107229 */ /* 0x001fd0000000000c */
[----:B------:R-:W-:-:S08]  /*0410*/  DADD R16, R8, -R16 ;  /* 0x0000000008107229 */ /* 0x000fd00000000810 */
[----:B------:R-:W-:-:S07]  /*0420*/  DMUL R16, R16, UR8 ;  /* 0x0000000810107c28 */ /* 0x000fce0008000000 */
[----:B------:R0:W-:Y:S04]  /*0430*/  STG.E.64 desc[UR6][R4.64], R16 ;  /* 0x0000001004007986 */ /* 0x0001e8000c101b06 */
[----:B------:R-:W3:Y:S02]  /*0440*/  LDG.E.64 R24, desc[UR6][R6.64] ;  /* 0x0000000606187981 */ /* 0x000ee4000c1e1b00 */
[----:B---3--:R-:W-:-:S07]  /*0450*/  DFMA R24, R16, UR10, R24 ;  /* 0x0000000a10187c2b */ /* 0x008fce0008000018 */
[----:B------:R-:W-:Y:S01]  /*0460*/  STG.E.64 desc[UR6][R6.64], R24 ;  /* 0x0000001806007986 */ /* 0x000fe2000c101b06 */
[----:B------:R-:W-:-:S08]  /*0470*/  DFMA R12, R24, UR10, R12 ;  /* 0x0000000a180c7c2b */ /* 0x000fd0000800000c */
[----:B-1----:R-:W-:-:S08]  /*0480*/  DADD R18, R12, R12 ;  /* 0x000000000c127229 */ /* 0x002fd0000000000c */
[----:B------:R-:W-:-:S08]  /*0490*/  DADD R18, R8, -R18 ;  /* 0x0000000008127229 */ /* 0x000fd00000000812 */
[----:B------:R-:W-:-:S07]  /*04a0*/  DMUL R18, R18, UR8 ;  /* 0x0000000812127c28 */ /* 0x000fce0008000000 */
[----:B------:R1:W-:Y:S04]  /*04b0*/  STG.E.64 desc[UR6][R4.64], R18 ;  /* 0x0000001204007986 */ /* 0x0003e8000c101b06 */
[----:B--2---:R-:W2:Y:S02]  /*04c0*/  LDG.E.64 R20, desc[UR6][R6.64] ;  /* 0x0000000606147981 */ /* 0x004ea4000c1e1b00 */
[----:B--2---:R-:W-:-:S07]  /*04d0*/  DFMA R20, R18, UR10, R20 ;  /* 0x0000000a12147c2b */ /* 0x004fce0008000014 */
[----:B------:R-:W-:Y:S01]  /*04e0*/  STG.E.64 desc[UR6][R6.64], R20 ;  /* 0x0000001406007986 */ /* 0x000fe2000c101b06 */
[----:B------:R-:W-:-:S08]  /*04f0*/  DFMA R12, R20, UR10, R12 ;  /* 0x0000000a140c7c2b */ /* 0x000fd0000800000c */
[----:B0-----:R-:W-:-:S08]  /*0500*/  DADD R16, R12, R12 ;  /* 0x000000000c107229 */ /* 0x001fd0000000000c */
[----:B------:R-:W-:-:S08]  /*0510*/  DADD R16, R8, -R16 ;  /* 0x0000000008107229 */ /* 0x000fd00000000810 */
[----:B------:R-:W-:-:S07]  /*0520*/  DMUL R16, R16, UR8 ;  /* 0x0000000810107c28 */ /* 0x000fce0008000000 */
[----:B------:R0:W-:Y:S04]  /*0530*/  STG.E.64 desc[UR6][R4.64], R16 ;  /* 0x0000001004007986 */ /* 0x0001e8000c101b06 */
[----:B------:R-:W2:Y:S02]  /*0540*/  LDG.E.64 R22, desc[UR6][R6.64] ;  /* 0x0000000606167981 */ /* 0x000ea4000c1e1b00 */
[----:B--2---:R-:W-:-:S07]  /*0550*/  DFMA R22, R16, UR10, R22 ;  /* 0x0000000a10167c2b */ /* 0x004fce0008000016 */
[----:B------:R-:W-:Y:S01]  /*0560*/  STG.E.64 desc[UR6][R6.64], R22 ;  /* 0x0000001606007986 */ /* 0x000fe2000c101b06 */
[----:B------:R-:W-:-:S08]  /*0570*/  DFMA R12, R22, UR10, R12 ;  /* 0x0000000a160c7c2b */ /* 0x000fd0000800000c */
[----:B-1----:R-:W-:-:S08]  /*0580*/  DADD R18, R12, R12 ;  /* 0x000000000c127229 */ /* 0x002fd0000000000c */
[----:B------:R-:W-:-:S08]  /*0590*/  DADD R18, R8, -R18 ;  /* 0x0000000008127229 */ /* 0x000fd00000000812 */
[----:B------:R-:W-:-:S07]  /*05a0*/  DMUL R18, R18, UR8 ;  /* 0x0000000812127c28 */ /* 0x000fce0008000000 */
[----:B------:R1:W-:Y:S04]  /*05b0*/  STG.E.64 desc[UR6][R4.64], R18 ;  /* 0x0000001204007986 */ /* 0x0003e8000c101b06 */
[----:B------:R-:W2:Y:S02]  /*05c0*/  LDG.E.64 R24, desc[UR6][R6.64] ;  /* 0x0000000606187981 */ /* 0x000ea4000c1e1b00 */
[----:B--2---:R-:W-:-:S07]  /*05d0*/  DFMA R24, R18, UR10, R24 ;  /* 0x0000000a12187c2b */ /* 0x004fce0008000018 */
[----:B------:R2:W-:Y:S01]  /*05e0*/  STG.E.64 desc[UR6][R6.64], R24 ;  /* 0x0000001806007986 */ /* 0x0005e2000c101b06 */
[----:B------:R-:W-:-:S08]  /*05f0*/  DFMA R12, R24, UR10, R12 ;  /* 0x0000000a180c7c2b */ /* 0x000fd0000800000c */
[----:B0-----:R-:W-:-:S08]  /*0600*/  DADD R16, R12, R12 ;  /* 0x000000000c107229 */ /* 0x001fd0000000000c */
[----:B------:R-:W-:-:S08]  /*0610*/  DADD R16, R8, -R16 ;  /* 0x0000000008107229 */ /* 0x000fd00000000810 */
[----:B------:R-:W-:-:S07]  /*0620*/  DMUL R16, R16, UR8 ;  /* 0x0000000810107c28 */ /* 0x000fce0008000000 */
[----:B------:R2:W-:Y:S04]  /*0630*/  STG.E.64 desc[UR6][R4.64], R16 ;  /* 0x0000001004007986 */ /* 0x0005e8000c101b06 */
[----:B------:R-:W3:Y:S02]  /*0640*/  LDG.E.64 R20, desc[UR6][R6.64] ;  /* 0x0000000606147981 */ /* 0x000ee4000c1e1b00 */
[----:B---3--:R-:W-:-:S07]  /*0650*/  DFMA R20, R16, UR10, R20 ;  /* 0x0000000a10147c2b */ /* 0x008fce0008000014 */
[----:B------:R2:W-:Y:S01]  /*0660*/  STG.E.64 desc[UR6][R6.64], R20 ;  /* 0x0000001406007986 */ /* 0x0005e2000c101b06 */
[----:B------:R-:W-:-:S08]  /*0670*/  DFMA R12, R20, UR10, R12 ;  /* 0x0000000a140c7c2b */ /* 0x000fd0000800000c */
[----:B-1----:R-:W-:-:S08]  /*0680*/  DADD R18, R12, R12 ;  /* 0x000000000c127229 */ /* 0x002fd0000000000c */
[----:B------:R-:W-:-:S08]  /*0690*/  DADD R18, R8, -R18 ;  /* 0x0000000008127229 */ /* 0x000fd00000000812 */
[----:B------:R-:W-:-:S07]  /*06a0*/  DMUL R18, R18, UR8 ;  /* 0x0000000812127c28 */ /* 0x000fce0008000000 */
[----:B------:R2:W-:Y:S04]  /*06b0*/  STG.E.64 desc[UR6][R4.64], R18 ;  /* 0x0000001204007986 */ /* 0x0005e8000c101b06 */
[----:B------:R-:W3:Y:S01]  /*06c0*/  LDG.E.64 R22, desc[UR6][R6.64] ;  /* 0x0000000606167981 */ /* 0x000ee2000c1e1b00 */
[----:B------:R-:W-:-:S05]  /*06d0*/  VIADD R11, R11, 0x8 ;  /* 0x000000080b0b7836 */ /* 0x000fca0000000000 */
[----:B------:R-:W-:Y:S01]  /*06e0*/  ISETP.NE.AND P1, PT, R11, RZ, PT ;  /* 0x000000ff0b00720c */ /* 0x000fe20003f25270 */
[----:B---3--:R-:W-:-:S07]  /*06f0*/  DFMA R22, R18, UR10, R22 ;  /* 0x0000000a12167c2b */ /* 0x008fce0008000016 */
[----:B------:R2:W-:Y:S01]  /*0700*/  STG.E.64 desc[UR6][R6.64], R22 ;  /* 0x0000001606007986 */ /* 0x0005e2000c101b06 */
[----:B------:R-:W-:-:S04]  /*0710*/  DFMA R12, R22, UR10, R12 ;  /* 0x0000000a160c7c2b */ /* 0x000fc8000800000c */
[----:B------:R-:W-:Y:S07]  /*0720*/  @P1 BRA `(.L_x_3) ;  /* 0xfffffff800f41947 */ /* 0x000fee000383ffff */
.L_x_2:
[----:B------:R-:W-:Y:S05]  /*0730*/  @!P0 BRA `(.L_x_4) ;  /* 0x0000000400388947 */ /* 0x000fea0003800000 */
[----:B------:R-:W-:Y:S02]  /*0740*/  ISETP.GE.U32.AND P0, PT, R14, 0x4, PT ;  /* 0x000000040e00780c */ /* 0x000fe40003f06070 */
[----:B------:R-:W-:-:S04]  /*0750*/  LOP3.LUT R11, R10, 0x3, RZ, 0xc0, !PT ;  /* 0x000000030a0b7812 */ /* 0x000fc800078ec0ff */
[----:B------:R-:W-:-:S07]  /*0760*/  ISETP.NE.AND P1, PT, R11, RZ, PT ;  /* 0x000000ff0b00720c */ /* 0x000fce0003f25270 */
[----:B------:R-:W-:Y:S06]  /*0770*/  @!P0 BRA `(.L_x_5) ;  /* 0x0000000000908947 */ /* 0x000fec0003800000 */
[----:B------:R-:W-:Y:S01]  /*0780*/  LDS.64 R8, [R0+0x10] ;  /* 0x0000100000087984 */ /* 0x000fe20000000a00 */
[----:B------:R-:W0:Y:S01]  /*0790*/  LDCU.128 UR8, c[0x0][0x3a0] ;  /* 0x00007400ff0877ac */ /* 0x000e220008000c00 */
[----:B--2---:R-:W-:Y:S02]  /*07a0*/  DADD R16, R12, R12 ;  /* 0x000000000c107229 */ /* 0x004fe4000000000c */
[----:B------:R-:W1:Y:S02]  /*07b0*/  LDS.64 R14, [R0] ;  /* 0x00000000000e7984 */ /* 0x000e640000000a00 */
[----:B-1----:R-:W-:-:S08]  /*07c0*/  DADD R8, R8, R14 ;  /* 0x0000000008087229 */ /* 0x002fd0000000000e */
[----:B------:R-:W-:-:S08]  /*07d0*/  DADD R16, R8, -R16 ;  /* 0x0000000008107229 */ /* 0x000fd00000000810 */
[----:B0-----:R-:W-:-:S07]  /*07e0*/  DMUL R16, R16, UR8 ;  /* 0x0000000810107c28 */ /* 0x001fce0008000000 */
        /* <DEDUP_REMOVED lines=17> */
[----:B------:R-:W2:Y:S02]  /*0900*/  LDG.E.64 R22, desc[UR6][R6.64] ;  /* 0x0000000606167981 */ /* 0x000ea4000c1e1b00 */
[----:B--2---:R-:W-:-:S07]  /*0910*/  DFMA R22, R16, UR10, R22 ;  /* 0x0000000a10167c2b */ /* 0x004fce0008000016 */
[----:B------:R3:W-:Y:S01]  /*0920*/  STG.E.64 desc[UR6][R6.64], R22 ;  /* 0x0000001606007986 */ /* 0x0007e2000c101b06 */
        /* <DEDUP_REMOVED lines=8> */
[----:B------:R-:W-:-:S11]  /*09b0*/  DFMA R12, R8, UR10, R12 ;  /* 0x0000000a080c7c2b */ /* 0x000fd6000800000c */
.L_x_5:
[----:B------:R-:W-:Y:S05]  /*09c0*/  @!P1 BRA `(.L_x_4) ;  /* 0x0000000000949947 */ /* 0x000fea0003800000 */
[----:B------:R-:W-:Y:S01]  /*09d0*/  ISETP.NE.AND P0, PT, R11, 0x1, PT ;  /* 0x000000010b00780c */ /* 0x000fe20003f05270 */
[----:B--23--:R-:W0:-:S12]  /*09e0*/  LDC.64 R16, c[0x0][0x3a0] ;  /* 0x0000e800ff107b82 */ /* 0x00ce180000000a00 */
[----:B------:R-:W-:Y:S01]  /*09f0*/  @P0 LDS.64 R18, [R0+0x10] ;  /* 0x0000100000120984 */ /* 0x000fe20000000a00 */
[----:B------:R-:W-:-:S03]  /*0a00*/  @P0 DADD R14, R12, R12 ;  /* 0x000000000c0e0229 */ /* 0x000fc6000000000c */
[----:B------:R-:W1:Y:S02]  /*0a10*/  @P0 LDS.64 R8, [R0] ;  /* 0x0000000000080984 */ /* 0x000e640000000a00 */
[----:B-1----:R-:W-:Y:S01]  /*0a20*/  @P0 DADD R18, R18, R8 ;  /* 0x0000000012120229 */ /* 0x002fe20000000008 */
[----:B------:R-:W1:Y:S07]  /*0a30*/  LDC.64 R8, c[0x0][0x3a8] ;  /* 0x0000ea00ff087b82 */ /* 0x000e6e0000000a00 */
[----:B------:R-:W-:-:S08]  /*0a40*/  @P0 DADD R14, R18, -R14 ;  /* 0x00000000120e0229 */ /* 0x000fd0000000080e */
[----:B0-----:R-:W-:-:S07]  /*0a50*/  @P0 DMUL R24, R14, R16 ;  /* 0x000000100e180228 */ /* 0x001fce0000000000 */
[----:B------:R-:W-:Y:S04]  /*0a60*/  @P0 STG.E.64 desc[UR6][R4.64], R24 ;  /* 0x0000001804000986 */ /* 0x000fe8000c101b06 */
[----:B------:R-:W1:Y:S02]  /*0a70*/  @P0 LDG.E.64 R14, desc[UR6][R6.64] ;  /* 0x00000006060e0981 */ /* 0x000e64000c1e1b00 */
[----:B-1----:R-:W-:-:S07]  /*0a80*/  @P0 DFMA R20, R24, R8, R14 ;  /* 0x000000081814022b */ /* 0x002fce000000000e */
[----:B------:R-:W-:Y:S01]  /*0a90*/  @P0 STG.E.64 desc[UR6][R6.64], R20 ;  /* 0x0000001406000986 */ /* 0x000fe2000c101b06 */
[----:B------:R-:W-:-:S08]  /*0aa0*/  @P0 DFMA R14, R20, R8, R12 ;  /* 0x00000008140e022b */ /* 0x000fd0000000000c */
[----:B------:R-:W-:-:S08]  /*0ab0*/  @P0 DADD R22, R14, R14 ;  /* 0x000000000e160229 */ /* 0x000fd0000000000e */
[----:B------:R-:W-:-:S08]  /*0ac0*/  @P0 DADD R22, R18, -R22 ;  /* 0x0000000012160229 */ /* 0x000fd00000000816 */
[----:B------:R-:W-:-:S07]  /*0ad0*/  @P0 DMUL R22, R22, R16 ;  /* 0x0000001016160228 */ /* 0x000fce0000000000 */
[----:B------:R-:W-:Y:S04]  /*0ae0*/  @P0 STG.E.64 desc[UR6][R4.64], R22 ;  /* 0x0000001604000986 */ /* 0x000fe8000c101b06 */
[----:B------:R-:W2:Y:S01]  /*0af0*/  @P0 LDG.E.64 R16, desc[UR6][R6.64] ;  /* 0x0000000606100981 */ /* 0x000ea2000c1e1b00 */
[----:B------:R-:W-:-:S04]  /*0b00*/  LOP3.LUT R10, R10, 0x1, RZ, 0xc0, !PT ;  /* 0x000000010a0a7812 */ /* 0x000fc800078ec0ff */
[----:B------:R-:W-:-:S13]  /*0b10*/  ISETP.NE.U32.AND P1, PT, R10, 0x1, PT ;  /* 0x000000010a00780c */ /* 0x000fda0003f25070 */
[----:B------:R-:W-:Y:S04]  /*0b20*/  @!P1 LDS.64 R18, [R0+0x10] ;  /* 0x0000100000129984 */ /* 0x000fe80000000a00 */
[----:B------:R-:W0:Y:S02]  /*0b30*/  @!P1 LDS.64 R24, [R0] ;  /* 0x0000000000189984 */ /* 0x000e240000000a00 */
[----:B0-----:R-:W-:Y:S02]  /*0b40*/  @!P1 DADD R18, R18, R24 ;  /* 0x0000000012129229 */ /* 0x001fe40000000018 */
[-C--:B--2---:R-:W-:Y:S01]  /*0b50*/  @P0 DFMA R10, R22, R8.reuse, R16 ;  /* 0x00000008160a022b */ /* 0x084fe20000000010 */
[----:B------:R-:W0:Y:S06]  /*0b60*/  LDC.64 R16, c[0x0][0x3a8] ;  /* 0x0000ea00ff107b82 */ /* 0x000e2c0000000a00 */
[----:B------:R1:W-:Y:S01]  /*0b70*/  @P0 STG.E.64 desc[UR6][R6.64], R10 ;  /* 0x0000000a06000986 */ /* 0x0003e2000c101b06 */
[----:B------:R-:W-:Y:S01]  /*0b80*/  @P0 DFMA R12, R10, R8, R14 ;  /* 0x000000080a0c022b */ /* 0x000fe2000000000e */
[----:B------:R-:W2:Y:S07]  /*0b90*/  LDC.64 R14, c[0x0][0x3a0] ;  /* 0x0000e800ff0e7b82 */ /* 0x000eae0000000a00 */
[----:B------:R-:W-:-:S08]  /*0ba0*/  @!P1 DADD R8, R12, R12 ;  /* 0x000000000c089229 */ /* 0x000fd0000000000c */
[----:B------:R-:W-:-:S08]  /*0bb0*/  @!P1 DADD R8, R18, -R8 ;  /* 0x0000000012089229 */ /* 0x000fd00000000808 */
[----:B--2---:R-:W-:-:S07]  /*0bc0*/  @!P1 DMUL R14, R8, R14 ;  /* 0x0000000e080e9228 */ /* 0x004fce0000000000 */
[----:B------:R1:W-:Y:S04]  /*0bd0*/  @!P1 STG.E.64 desc[UR6][R4.64], R14 ;  /* 0x0000000e04009986 */ /* 0x0003e8000c101b06 */
[----:B------:R-:W0:Y:S02]  /*0be0*/  @!P1 LDG.E.64 R8, desc[UR6][R6.64] ;  /* 0x0000000606089981 */ /* 0x000e24000c1e1b00 */
[----:B0-----:R-:W-:-:S07]  /*0bf0*/  @!P1 DFMA R8, R14, R16, R8 ;  /* 0x000000100e08922b */ /* 0x001fce0000000008 */
[----:B------:R1:W-:Y:S01]  /*0c00*/  @!P1 STG.E.64 desc[UR6][R6.64], R8 ;  /* 0x0000000806009986 */ /* 0x0003e2000c101b06 */
[----:B------:R-:W-:-:S11]  /*0c10*/  @!P1 DFMA R12, R8, R16, R12 ;  /* 0x00000010080c922b */ /* 0x000fd6000000000c */
.L_x_4:
[----:B------:R4:W-:Y:S02]  /*0c20*/  STS.64 [R0+0x8], R12 ;  /* 0x0000080c00007388 */ /* 0x0009e40000000a00 */
.L_x_1:
[----:B------:R-:W-:Y:S05]  /*0c30*/  BSYNC.RECONVERGENT B0 ;  /* 0x0000000000007941 */ /* 0x000fea0003800200 */
.L_x_0:
[----:B------:R-:W-:Y:S01]  /*0c40*/  STG.E.64 desc[UR6][R2.64], R12 ;  /* 0x0000000c02007986 */ /* 0x000fe2000c101b06 */
[----:B------:R-:W-:Y:S05]  /*0c50*/  EXIT ;  /* 0x000000000000794d */ /* 0x000fea0003800000 */
.L_x_6:
[----:B------:R-:W-:-:S00]  /*0c60*/  BRA `(.L_x_6) ;  /* 0xfffffffc00fc7947 */ /* 0x000fc0000383ffff */
[----:B------:R-:W-:-:S00]  /*0c70*/  NOP ;  /* 0x0000000000007918 */ /* 0x000fc00000000000 */
        /* <DEDUP_REMOVED lines=8> */
.L_x_10:


//--------------------- .text._Z17tile_accel_updatePdS_id --------------------------
	.section	.text._Z17tile_accel_updatePdS_id,"ax",@progbits
	.align	128
        .global         _Z17tile_accel_updatePdS_id
        .type           _Z17tile_accel_updatePdS_id,@function
        .size           _Z17tile_accel_updatePdS_id,(.L_x_11 - _Z17tile_accel_updatePdS_id)
        .other          _Z17tile_accel_updatePdS_id,@"STO_CUDA_ENTRY STV_DEFAULT"
_Z17tile_accel_updatePdS_id:
.text._Z17tile_accel_updatePdS_id:
        /* <DEDUP_REMOVED lines=9> */
[----:B------:R-:W-:-:S10]  /*0090*/  IMAD R0, R0, R3, R15 ;  /* 0x0000000300007224 */ /* 0x000fd400078e020f */
[----:B------:R-:W-:Y:S01]  /*00a0*/  @!P1 IADD3 R5, PT, PT, R2, -0x1, RZ ;  /* 0xffffffff02059810 */ /* 0x000fe20007ffe0ff */
[----:B----4-:R-:W-:-:S04]  /*00b0*/  IMAD.WIDE R2, R0, 0x8, R8 ;  /* 0x0000000800027825 */ /* 0x010fc800078e0208 */
[----:B------:R-:W-:Y:S01]  /*00c0*/  @!P1 IMAD.WIDE R8, R5, 0x8, R8 ;  /* 0x0000000805089825 */ /* 0x000fe200078e0208 */
[----:B--2---:R-:W2:Y:S04]  /*00d0*/  @!P1 LDG.E.64 R6, desc[UR6][R2.64+-0x8] ;  /* 0xfffff80602069981 */ /* 0x004ea8000c1e1b00 */
[----:B------:R-:W4:Y:S04]  /*00e0*/  LDG.E.64 R4, desc[UR6][R2.64] ;  /* 0x0000000602047981 */ /* 0x000f28000c1e1b00 */
[----:B------:R-:W5:Y:S01]  /*00f0*/  @!P1 LDG.E.64 R8, desc[UR6][R8.64] ;  /* 0x0000000608089981 */ /* 0x000f62000c1e1b00 */
[----:B---3--:R-:W-:-:S06]  /*0100*/  UIADD3 UR4, UPT, UPT, UR4, -0x2, URZ ;  /* 0xfffffffe04047890 */ /* 0x008fcc000fffe0ff */
[----:B------:R-:W-:-:S04]  /*0110*/  ISETP.GT.AND P0, PT, R0, UR4, PT ;  /* 0x0000000400007c0c */ /* 0x000fc8000bf04270 */
[----:B------:R-:W-:Y:S01]  /*0120*/  ISETP.NE.AND P0, PT, R0, RZ, !P0 ;  /* 0x000000ff0000720c */ /* 0x000fe20004705270 */
[----:B------:R-:W0:-:S12]  /*0130*/  S2UR UR5, SR_CgaCtaId ;  /* 0x00000000000579c3 */ /* 0x000e180000008800 */
[----:B------:R-:W1:Y:S01]  /*0140*/  @!P0 LDC.64 R10, c[0x0][0x380] ;  /* 0x0000e000ff0a8b82 */ /* 0x000e620000000a00 */
[----:B------:R-:W-:Y:S02]  /*0150*/  UMOV UR4, 0x400 ;  /* 0x0000040000047882 */ /* 0x000fe40000000000 */
[----:B0-----:R-:W-:-:S06]  /*0160*/  ULEA UR4, UR5, UR4, 0x18 ;  /* 0x0000000405047291 */ /* 0x001fcc000f8ec0ff */
[----:B------:R-:W-:Y:S01]  /*0170*/  LEA R15, R15, UR4, 0x3 ;  /* 0x000000040f0f7c11 */ /* 0x000fe2000f8e18ff */
[----:B-1----:R-:W-:-:S05]  /*0180*/  @!P0 IMAD.WIDE R10, R0, 0x8, R10 ;  /* 0x00000008000a8825 */ /* 0x002fca00078e020a */
[----:B------:R0:W-:Y:S04]  /*0190*/  @!P0 STG.E.64 desc[UR6][R10.64], RZ ;  /* 0x000000ff0a008986 */ /* 0x0001e8000c101b06 */
[----:B----4-:R0:W-:Y:S04]  /*01a0*/  STS.64 [R15+0x8], R4 ;  /* 0x000008040f007388 */ /* 0x0101e80000000a00 */
[----:B-----5:R0:W-:Y:S04]  /*01b0*/  @!P1 STS.64 [UR4+0x2008], R8 ;  /* 0x00200808ff009988 */ /* 0x0201e80008000a04 */
[----:B--2---:R0:W-:Y:S01]  /*01c0*/  @!P1 STS.64 [UR4], R6 ;  /* 0x00000006ff009988 */ /* 0x0041e20008000a04 */
[----:B------:R-:W-:Y:S05]  /*01d0*/  @!P0 EXIT ;  /* 0x000000000000894d */ /* 0x000fea0003800000 */
[----:B0-----:R-:W-:Y:S01]  /*01e0*/  LDS.64 R6, [R15+0x10] ;  /* 0x000010000f067984 */ /* 0x001fe20000000a00 */
[----:B------:R-:W0:Y:S01]  /*01f0*/  LDC.64 R10, c[0x0][0x380] ;  /* 0x0000e000ff0a7b82 */ /* 0x000e220000000a00 */
[----:B------:R-:W1:Y:S01]  /*0200*/  LDCU.64 UR4, c[0x0][0x398] ;  /* 0x00007300ff0477ac */ /* 0x000e620008000a00 */
[----:B------:R-:W-:Y:S01]  /*0210*/  DADD R4, R4, R4 ;  /* 0x0000000004047229 */ /* 0x000fe20000000004 */
[----:B------:R-:W2:Y:S01]  /*0220*/  LDS.64 R8, [R15] ;  /* 0x000000000f087984 */ /* 0x000ea20000000a00 */
[----:B0-----:R-:W-:Y:S01]  /*0230*/  IMAD.WIDE R12, R0, 0x8, R10 ;  /* 0x00000008000c7825 */ /* 0x001fe200078e020a */
[----:B--2---:R-:W-:-:S08]  /*0240*/  DADD R6, R6, R8 ;  /* 0x0000000006067229 */ /* 0x004fd00000000008 */
[----:B------:R-:W-:-:S08]  /*0250*/  DADD R4, R6, -R4 ;  /* 0x0000000006047229 */ /* 0x000fd00000000804 */
[----:B-1----:R-:W-:-:S07]  /*0260*/  DMUL R4, R4, UR4 ;  /* 0x0000000404047c28 */ /* 0x002fce0008000000 */
[----:B------:R-:W-:Y:S04]  /*0270*/  STG.E.64 desc[UR6][R12.64], R4 ;  /* 0x000000040c007986 */ /* 0x000fe8000c101b06 */
[----:B------:R-:W2:Y:S04]  /*0280*/  LDG.E.64 R6, desc[UR6][R2.64+0x8] ;  /* 0x0000080602067981 */ /* 0x000ea8000c1e1b00 */
[----:B------:R-:W2:Y:S04]  /*0290*/  LDG.E.64 R8, desc[UR6][R2.64+-0x8] ;  /* 0xfffff80602087981 */ /* 0x000ea8000c1e1b00 */
[----:B------:R-:W3:Y:S01]  /*02a0*/  LDG.E.64 R10, desc[UR6][R2.64] ;  /* 0x00000006020a7981 */ /* 0x000ee2000c1e1b00 */
[----:B--2---:R-:W-:-:S02]  /*02b0*/  DADD R6, R6, R8 ;  /* 0x0000000006067229 */ /* 0x004fc40000000008 */
[----:B---3--:R-:W-:-:S08]  /*02c0*/  DADD R10, R10, R10 ;  /* 0x000000000a0a7229 */ /* 0x008fd0000000000a */
[----:B------:R-:W-:-:S08]  /*02d0*/  DADD R6, R6, -R10 ;  /* 0x0000000006067229 */ /* 0x000fd0000000080a */
[----:B------:R-:W-:-:S07]  /*02e0*/  DMUL R6, R6, UR4 ;  /* 0x0000000406067c28 */ /* 0x000fce0008000000 */
[----:B------:R-:W-:Y:S01]  /*02f0*/  STG.E.64 desc[UR6][R12.64], R6 ;  /* 0x000000060c007986 */ /* 0x000fe2000c101b06 */
[----:B------:R-:W-:Y:S05]  /*0300*/  EXIT ;  /* 0x000000000000794d */ /* 0x000fea0003800000 */
.L_x_7:
        /* <DEDUP_REMOVED lines=15> */
.L_x_11:


//--------------------- .text._Z10pos_updatePdS_S_id --------------------------
	.section	.text._Z10pos_updatePdS_S_id,"ax",@progbits
	.align	128
        .global         _Z10pos_updatePdS_S_id
        .type           _Z10pos_updatePdS_S_id,@function
        .size           _Z10pos_updatePdS_S_id,(.L_x_12 - _Z10pos_updatePdS_S_id)
        .other          _Z10pos_updatePdS_S_id,@"STO_CUDA_ENTRY STV_DEFAULT"
_Z10pos_updatePdS_S_id:
.text._Z10pos_updatePdS_S_id:
[----:B------:R-:W-:Y:S01]  /*0000*/  LDC R1, c[0x0][0x37c] ;  /* 0x0000df00ff017b82 */ /* 0x000fe20000000800 */
[----:B------:R-:W0:Y:S01]  /*0010*/  S2R R0, SR_CTAID.X ;  /* 0x0000000000007919 */ /* 0x000e220000002500 */
[----:B------:R-:W0:Y:S01]  /*0020*/  LDCU UR5, c[0x0][0x360] ;  /* 0x00006c00ff0577ac */ /* 0x000e220008000800 */
[----:B------:R-:W0:Y:S01]  /*0030*/  S2R R3, SR_TID.X ;  /* 0x0000000000037919 */ /* 0x000e220000002100 */
[----:B------:R-:W1:Y:S02]  /*0040*/  LDCU UR4, c[0x0][0x398] ;  /* 0x00007300ff0477ac */ /* 0x000e640008000800 */
[----:B-1----:R-:W-:Y:S01]  /*0050*/  UIADD3 UR4, UPT, UPT, UR4, -0x1, URZ ;  /* 0xffffffff04047890 */ /* 0x002fe2000fffe0ff */
[----:B0-----:R-:W-:-:S05]  /*0060*/  IMAD R0, R0, UR5, R3 ;  /* 0x0000000500007c24 */ /* 0x001fca000f8e0203 */
[----:B------:R-:W-:-:S04]  /*0070*/  IADD3 R11, PT, PT, R0, 0x1, RZ ;  /* 0x00000001000b7810 */ /* 0x000fc80007ffe0ff */
[----:B------:R-:W-:-:S13]  /*0080*/  ISETP.GE.AND P0, PT, R11, UR4, PT ;  /* 0x000000040b007c0c */ /* 0x000fda000bf06270 */
[----:B------:R-:W-:Y:S05]  /*0090*/  @P0 EXIT ;  /* 0x000000000000094d */ /* 0x000fea0003800000 */
[----:B------:R-:W0:Y:S01]  /*00a0*/  LDC.64 R6, c[0x0][0x380] ;  /* 0x0000e000ff067b82 */ /* 0x000e220000000a00 */
[----:B------:R-:W1:Y:S01]  /*00b0*/  LDCU.64 UR4, c[0x0][0x358] ;  /* 0x00006b00ff0477ac */ /* 0x000e620008000a00 */
[----:B------:R-:W2:Y:S06]  /*00c0*/  LDCU.64 UR6, c[0x0][0x3a0] ;  /* 0x00007400ff0677ac */ /* 0x000eac0008000a00 */
[----:B------:R-:W3:Y:S08]  /*00d0*/  LDC.64 R2, c[0x0][0x390] ;  /* 0x0000e400ff027b82 */ /* 0x000ef00000000a00 */
[----:B------:R-:W4:Y:S01]  /*00e0*/  LDC.64 R8, c[0x0][0x388] ;  /* 0x0000e200ff087b82 */ /* 0x000f220000000a00 */
[----:B0-----:R-:W-:-:S06]  /*00f0*/  IMAD.WIDE R6, R11, 0x8, R6 ;  /* 0x000000080b067825 */ /* 0x001fcc00078e0206 */
[----:B-1----:R-:W2:Y:S01]  /*0100*/  LDG.E.64 R6, desc[UR4][R6.64] ;  /* 0x0000000406067981 */ /* 0x002ea2000c1e1b00 */
[----:B---3--:R-:W-:-:S05]  /*0110*/  IMAD.WIDE R2, R11, 0x8, R2 ;  /* 0x000000080b027825 */ /* 0x008fca00078e0202 */
[----:B------:R-:W2:Y:S01]  /*0120*/  LDG.E.64 R4, desc[UR4][R2.64] ;  /* 0x0000000402047981 */ /* 0x000ea2000c1e1b00 */
[----:B----4-:R-:W-:Y:S01]  /*0130*/  IMAD.WIDE R8, R11, 0x8, R8 ;  /* 0x000000080b087825 */ /* 0x010fe200078e0208 */
[----:B--2---:R-:W-:-:S07]  /*0140*/  DFMA R4, R6, UR6, R4 ;  /* 0x0000000606047c2b */ /* 0x004fce0008000004 */
[----:B------:R-:W-:Y:S04]  /*0150*/  STG.E.64 desc[UR4][R2.64], R4 ;  /* 0x0000000402007986 */ /* 0x000fe8000c101b04 */
[----:B------:R-:W2:Y:S02]  /*0160*/  LDG.E.64 R10, desc[UR4][R8.64] ;  /* 0x00000004080a7981 */ /* 0x000ea4000c1e1b00 */
[----:B--2---:R-:W-:-:S07]  /*0170*/  DFMA R10, R4, UR6, R10 ;  /* 0x00000006040a7c2b */ /* 0x004fce000800000a */
[----:B------:R-:W-:Y:S01]  /*0180*/  STG.E.64 desc[UR4][R8.64], R10 ;  /* 0x0000000a08007986 */ /* 0x000fe2000c101b04 */
[----:B------:R-:W-:Y:S05]  /*0190*/  EXIT ;  /* 0x000000000000794d */ /* 0x000fea0003800000 */
.L_x_8:
        /* <DEDUP_REMOVED lines=14> */
.L_x_12:


//--------------------- .text._Z12accel_updatePdS_id --------------------------
	.section	.text._Z12accel_updatePdS_id,"ax",@progbits
	.align	128
        .global         _Z12accel_updatePdS_id
        .type           _Z12accel_updatePdS_id,@function
        .size           _Z12accel_updatePdS_id,(.L_x_13 - _Z12accel_updatePdS_id)
        .other          _Z12accel_updatePdS_id,@"STO_CUDA_ENTRY STV_DEFAULT"
_Z12accel_updatePdS_id:
.text._Z12accel_updatePdS_id:
        /* <DEDUP_REMOVED lines=13> */
[----:B------:R-:W3:Y:S01]  /*00d0*/  LDC.64 R10, c[0x0][0x380] ;  /* 0x0000e000ff0a7b82 */ /* 0x000ee20000000a00 */
[----:B0-----:R-:W-:-:S05]  /*00e0*/  IMAD.WIDE R2, R13, 0x8, R2 ;  /* 0x000000080d027825 */ /* 0x001fca00078e0202 */
[----:B-1----:R-:W4:Y:S04]  /*00f0*/  LDG.E.64 R4, desc[UR4][R2.64+0x10] ;  /* 0x0000100402047981 */ /* 0x002f28000c1e1b00 */
[----:B------:R-:W4:Y:S04]  /*0100*/  LDG.E.64 R6, desc[UR4][R2.64] ;  /* 0x0000000402067981 */ /* 0x000f28000c1e1b00 */
[----:B------:R-:W5:Y:S01]  /*0110*/  LDG.E.64 R8, desc[UR4][R2.64+0x8] ;  /* 0x0000080402087981 */ /* 0x000f62000c1e1b00 */
[----:B----4-:R-:W-:Y:S01]  /*0120*/  DADD R4, R4, R6 ;  /* 0x0000000004047229 */ /* 0x010fe20000000006 */
[----:B---3--:R-:W-:Y:S01]  /*0130*/  IMAD.WIDE R6, R13, 0x8, R10 ;  /* 0x000000080d067825 */ /* 0x008fe200078e020a */
[----:B-----5:R-:W-:-:S08]  /*0140*/  DADD R8, R8, R8 ;  /* 0x0000000008087229 */ /* 0x020fd00000000008 */
[----:B------:R-:W-:-:S08]  /*0150*/  DADD R4, R4, -R8 ;  /* 0x0000000004047229 */ /* 0x000fd00000000808 */
[----:B--2---:R-:W-:-:S07]  /*0160*/  DMUL R4, R4, UR6 ;  /* 0x0000000604047c28 */ /* 0x004fce0008000000 */
[----:B------:R-:W-:Y:S01]  /*0170*/  STG.E.64 desc[UR4][R6.64+0x8], R4 ;  /* 0x0000080406007986 */ /* 0x000fe2000c101b04 */
[----:B------:R-:W-:Y:S05]  /*0180*/  EXIT ;  /* 0x000000000000794d */ /* 0x000fea0003800000 */
.L_x_9:
        /* <DEDUP_REMOVED lines=15> */
.L_x_13:


//--------------------- .nv.shared._Z3allPdS_S_iddi --------------------------
	.section	.nv.shared._Z3allPdS_S_iddi,"aw",@nobits
	.sectionflags	@""
	.align	8
.nv.shared._Z3allPdS_S_iddi:
	.zero		9232


//--------------------- .nv.shared.reserved.0     --------------------------
	.section	.nv.shared.reserved.0,"aw",@nobits
	.weak		__nv_reservedSMEM_offset_0_alias
	.size		__nv_reservedSMEM_offset_0_alias, 0, 64
	.other		__nv_reservedSMEM_offset_0_alias,@"STO_CUDA_RESERVED_SHARED STV_DEFAULT"
__nv_reservedSMEM_offset_0_alias:
	.zero		0
	.zero		64


//--------------------- .nv.shared._Z17tile_accel_updatePdS_id --------------------------
	.section	.nv.shared._Z17tile_accel_updatePdS_id,"aw",@nobits
	.sectionflags	@""
	.align	8
.nv.shared._Z17tile_accel_updatePdS_id:
	.zero		9232


//--------------------- .nv.constant0._Z3allPdS_S_iddi --------------------------
	.section	.nv.constant0._Z3allPdS_S_iddi,"a",@progbits
	.sectionflags	@""
	.align	4
.nv.constant0._Z3allPdS_S_iddi:
	.zero		948


//--------------------- .nv.constant0._Z17tile_accel_updatePdS_id --------------------------
	.section	.nv.constant0._Z17tile_accel_updatePdS_id,"a",@progbits
	.sectionflags	@""
	.align	4
.nv.constant0._Z17tile_accel_updatePdS_id:
	.zero		928


//--------------------- .nv.constant0._Z10pos_updatePdS_S_id --------------------------
	.section	.nv.constant0._Z10pos_updatePdS_S_id,"a",@progbits
	.sectionflags	@""
	.align	4
.nv.constant0._Z10pos_updatePdS_S_id:
	.zero		936


//--------------------- .nv.constant0._Z12accel_updatePdS_id --------------------------
	.section	.nv.constant0._Z12accel_updatePdS_id,"a",@progbits
	.sectionflags	@""
	.align	4
.nv.constant0._Z12accel_updatePdS_id:
	.zero		928


//--------------------- SYMBOLS --------------------------

	.type		.nv.reservedSmem.offset0,@object
	.size		.nv.reservedSmem.offset0,0x4
	.type		.nv.reservedSmem.cap,@object
	.size		.nv.reservedSmem.cap,0x4
